	.target	sm_90a

	.elftype	@"ET_EXEC"


//--------------------- .note.nv.tkinfo           --------------------------
	.section	.note.nv.tkinfo,"",@"SHT_NOTE"
	.sectionflags	@"SHF_NOTE_NV_TKINFO"
	.tkinfo
        /*0018*/ 	.word	0x00000002
        /*0030*/ 	.string	""
        /*0030*/ 	.string	"ptxas"
        /*0030*/ 	.string	"Cuda compilation tools, release 13.0, V13.0.88"
        /*0030*/ 	.string	"Build cuda_13.0.r13.0/compiler.36424714_0"
        /*0030*/ 	.string	"-arch sm_90a -m 64 "



//--------------------- .note.nv.cuinfo           --------------------------
	.section	.note.nv.cuinfo,"",@"SHT_NOTE"
	.sectionflags	@"SHF_NOTE_NV_CUINFO"
        /*0018*/ 	.short	0x0002
        /*001a*/ 	.short	0x005a
        /*001c*/ 	.short	0x0082
	.zero		2


//--------------------- .nv.info                  --------------------------
	.section	.nv.info,"",@"SHT_CUDA_INFO"
	.align	4


	//----- nvinfo : EIATTR_REGCOUNT
	.align		4
        /*0000*/ 	.byte	0x04, 0x2f
        /*0002*/ 	.short	(.L_15 - .L_14)
	.align		4
.L_14:
        /*0004*/ 	.word	index@(_ZN7cutlass13device_kernelINS_4gemm6kernel13GemmUniversalIN4cute5tupleIJiiiiEEENS1_10collective13CollectiveMmaINS1_34MainloopSm90TmaGmmaWarpSpecializedILi15ENS5_IJNS4_1CILi1EEESB_SB_EEENS1_35KernelTmaWarpSpecializedCooperativeEEENS5_IJNSA_ILi192EEENSA_ILi48EEENSA_ILi32EEEEEENS_6half_tENS5_IJlSB_lEEESJ_SK_NS4_8TiledMMAINS4_8MMA_AtomIJNS4_4SM904GMMA25MMA_64x16x16_F32F16F16_SSILNSO_5MajorE0ELSQ_0ELNSO_7ScaleInE1ELSR_1EEEEEENS4_6LayoutINS5_IJNSA_ILi2EEESB_SB_EEENS5_IJSB_NSA_ILi0EEESX_EEEEENS5_IJNS4_10UnderscoreES10_S10_EEEEENS4_13SM90_TMA_LOADENS4_14ComposedLayoutINS4_7SwizzleILi2ELi4ELi3EEENS4_18smem_ptr_flag_bitsILi16EEENSU_INS5_IJNSA_ILi8EEESH_EEENS5_IJSH_SB_EEEEEEEvNS4_8identityES13_S1D_vS1E_EENS_8epilogue10collective6detail29Sm90TmaWarpSpecializedAdapterINS1H_15DefaultEpilogueISJ_SK_SK_NS1G_6thread17LinearCombinationISJ_Li1EffLNS1L_9ScaleType4KindE0ELNS_15FloatRoundStyleE2ESJ_EENS1_15EpilogueDefaultEEEEEvvEEEEvNT_6ParamsE)
        /*0008*/ 	.word	0x000000a8


	//----- nvinfo : EIATTR_FRAME_SIZE
	.align		4
.L_15:
        /*000c*/ 	.byte	0x04, 0x11
        /*000e*/ 	.short	(.L_17 - .L_16)
	.align		4
.L_16:
        /*0010*/ 	.word	index@(_ZN7cutlass13device_kernelINS_4gemm6kernel13GemmUniversalIN4cute5tupleIJiiiiEEENS1_10collective13CollectiveMmaINS1_34MainloopSm90TmaGmmaWarpSpecializedILi15ENS5_IJNS4_1CILi1EEESB_SB_EEENS1_35KernelTmaWarpSpecializedCooperativeEEENS5_IJNSA_ILi192EEENSA_ILi48EEENSA_ILi32EEEEEENS_6half_tENS5_IJlSB_lEEESJ_SK_NS4_8TiledMMAINS4_8MMA_AtomIJNS4_4SM904GMMA25MMA_64x16x16_F32F16F16_SSILNSO_5MajorE0ELSQ_0ELNSO_7ScaleInE1ELSR_1EEEEEENS4_6LayoutINS5_IJNSA_ILi2EEESB_SB_EEENS5_IJSB_NSA_ILi0EEESX_EEEEENS5_IJNS4_10UnderscoreES10_S10_EEEEENS4_13SM90_TMA_LOADENS4_14ComposedLayoutINS4_7SwizzleILi2ELi4ELi3EEENS4_18smem_ptr_flag_bitsILi16EEENSU_INS5_IJNSA_ILi8EEESH_EEENS5_IJSH_SB_EEEEEEEvNS4_8identityES13_S1D_vS1E_EENS_8epilogue10collective6detail29Sm90TmaWarpSpecializedAdapterINS1H_15DefaultEpilogueISJ_SK_SK_NS1G_6thread17LinearCombinationISJ_Li1EffLNS1L_9ScaleType4KindE0ELNS_15FloatRoundStyleE2ESJ_EENS1_15EpilogueDefaultEEEEEvvEEEEvNT_6ParamsE)
        /*0014*/ 	.word	0x00000000


	//----- nvinfo : EIATTR_MIN_STACK_SIZE
	.align		4
.L_17:
        /*0018*/ 	.byte	0x04, 0x12
        /*001a*/ 	.short	(.L_19 - .L_18)
	.align		4
.L_18:
        /*001c*/ 	.word	index@(_ZN7cutlass13device_kernelINS_4gemm6kernel13GemmUniversalIN4cute5tupleIJiiiiEEENS1_10collective13CollectiveMmaINS1_34MainloopSm90TmaGmmaWarpSpecializedILi15ENS5_IJNS4_1CILi1EEESB_SB_EEENS1_35KernelTmaWarpSpecializedCooperativeEEENS5_IJNSA_ILi192EEENSA_ILi48EEENSA_ILi32EEEEEENS_6half_tENS5_IJlSB_lEEESJ_SK_NS4_8TiledMMAINS4_8MMA_AtomIJNS4_4SM904GMMA25MMA_64x16x16_F32F16F16_SSILNSO_5MajorE0ELSQ_0ELNSO_7ScaleInE1ELSR_1EEEEEENS4_6LayoutINS5_IJNSA_ILi2EEESB_SB_EEENS5_IJSB_NSA_ILi0EEESX_EEEEENS5_IJNS4_10UnderscoreES10_S10_EEEEENS4_13SM90_TMA_LOADENS4_14ComposedLayoutINS4_7SwizzleILi2ELi4ELi3EEENS4_18smem_ptr_flag_bitsILi16EEENSU_INS5_IJNSA_ILi8EEESH_EEENS5_IJSH_SB_EEEEEEEvNS4_8identityES13_S1D_vS1E_EENS_8epilogue10collective6detail29Sm90TmaWarpSpecializedAdapterINS1H_15DefaultEpilogueISJ_SK_SK_NS1G_6thread17LinearCombinationISJ_Li1EffLNS1L_9ScaleType4KindE0ELNS_15FloatRoundStyleE2ESJ_EENS1_15EpilogueDefaultEEEEEvvEEEEvNT_6ParamsE)
        /*0020*/ 	.word	0x00000000
.L_19:


//--------------------- .nv.compat                --------------------------
	.section	.nv.compat,"",@"SHT_CUDA_COMPAT_INFO"
	.align	4
        /*0000*/ 	.byte	0x02, 0x09, 0x01, 0x00, 0x02, 0x02, 0x04, 0x00, 0x02, 0x05, 0x05, 0x00, 0x03, 0x07, 0x01, 0x01
        /*0010*/ 	.byte	0x02, 0x03, 0x01, 0x00, 0x02, 0x06, 0x01, 0x00, 0x04, 0x0b, 0x08, 0x00, 0x00, 0x00, 0x00, 0x00
        /*0020*/ 	.byte	0x00, 0x00, 0x00, 0x00


//--------------------- .nv.info._ZN7cutlass13device_kernelINS_4gemm6kernel13GemmUniversalIN4cute5tupleIJiiiiEEENS1_10collective13CollectiveMmaINS1_34MainloopSm90TmaGmmaWarpSpecializedILi15ENS5_IJNS4_1CILi1EEESB_SB_EEENS1_35KernelTmaWarpSpecializedCooperativeEEENS5_IJNSA_ILi192EEENSA_ILi48EEENSA_ILi32EEEEEENS_6half_tENS5_IJlSB_lEEESJ_SK_NS4_8TiledMMAINS4_8MMA_AtomIJNS4_4SM904GMMA25MMA_64x16x16_F32F16F16_SSILNSO_5MajorE0ELSQ_0ELNSO_7ScaleInE1ELSR_1EEEEEENS4_6LayoutINS5_IJNSA_ILi2EEESB_SB_EEENS5_IJSB_NSA_ILi0EEESX_EEEEENS5_IJNS4_10UnderscoreES10_S10_EEEEENS4_13SM90_TMA_LOADENS4_14ComposedLayoutINS4_7SwizzleILi2ELi4ELi3EEENS4_18smem_ptr_flag_bitsILi16EEENSU_INS5_IJNSA_ILi8EEESH_EEENS5_IJSH_SB_EEEEEEEvNS4_8identityES13_S1D_vS1E_EENS_8epilogue10collective6detail29Sm90TmaWarpSpecializedAdapterINS1H_15DefaultEpilogueISJ_SK_SK_NS1G_6thread17LinearCombinationISJ_Li1EffLNS1L_9ScaleType4KindE0ELNS_15FloatRoundStyleE2ESJ_EENS1_15EpilogueDefaultEEEEEvvEEEEvNT_6ParamsE --------------------------
	.section	.nv.info._ZN7cutlass13device_kernelINS_4gemm6kernel13GemmUniversalIN4cute5tupleIJiiiiEEENS1_10collective13CollectiveMmaINS1_34MainloopSm90TmaGmmaWarpSpecializedILi15ENS5_IJNS4_1CILi1EEESB_SB_EEENS1_35KernelTmaWarpSpecializedCooperativeEEENS5_IJNSA_ILi192EEENSA_ILi48EEENSA_ILi32EEEEEENS_6half_tENS5_IJlSB_lEEESJ_SK_NS4_8TiledMMAINS4_8MMA_AtomIJNS4_4SM904GMMA25MMA_64x16x16_F32F16F16_SSILNSO_5MajorE0ELSQ_0ELNSO_7ScaleInE1ELSR_1EEEEEENS4_6LayoutINS5_IJNSA_ILi2EEESB_SB_EEENS5_IJSB_NSA_ILi0EEESX_EEEEENS5_IJNS4_10UnderscoreES10_S10_EEEEENS4_13SM90_TMA_LOADENS4_14ComposedLayoutINS4_7SwizzleILi2ELi4ELi3EEENS4_18smem_ptr_flag_bitsILi16EEENSU_INS5_IJNSA_ILi8EEESH_EEENS5_IJSH_SB_EEEEEEEvNS4_8identityES13_S1D_vS1E_EENS_8epilogue10collective6detail29Sm90TmaWarpSpecializedAdapterINS1H_15DefaultEpilogueISJ_SK_SK_NS1G_6thread17LinearCombinationISJ_Li1EffLNS1L_9ScaleType4KindE0ELNS_15FloatRoundStyleE2ESJ_EENS1_15EpilogueDefaultEEEEEvvEEEEvNT_6ParamsE,"",@"SHT_CUDA_INFO"
	.sectionflags	@""
	.align	4


	//----- nvinfo : EIATTR_CUDA_API_VERSION
	.align		4
        /*0000*/ 	.byte	0x04, 0x37
        /*0002*/ 	.short	(.L_21 - .L_20)
.L_20:
        /*0004*/ 	.word	0x00000082


	//----- nvinfo : EIATTR_KPARAM_INFO
	.align		4
.L_21:
        /*0008*/ 	.byte	0x04, 0x17
        /*000a*/ 	.short	(.L_23 - .L_22)
.L_22:
        /*000c*/ 	.word	0x00000000
        /*0010*/ 	.short	0x0000
        /*0012*/ 	.short	0x0070
        /*0014*/ 	.byte	0x00, 0xf0, 0x01, 0x10


	//----- nvinfo : EIATTR_SPARSE_MMA_MASK
	.align		4
.L_23:
        /*0018*/ 	.byte	0x03, 0x50
        /*001a*/ 	.short	0x0000


	//----- nvinfo : EIATTR_MAXREG_COUNT
	.align		4
        /*001c*/ 	.byte	0x03, 0x1b
        /*001e*/ 	.short	0x00a8


	//----- nvinfo : EIATTR_NUM_BARRIERS
	.align		4
        /*0020*/ 	.byte	0x02, 0x4c
        /*0022*/ 	.byte	0x01
	.zero		1


	//----- nvinfo : EIATTR_EXTERNS
	.align		4
        /*0024*/ 	.byte	0x04, 0x0f
        /*0026*/ 	.short	(.L_25 - .L_24)


	//   ....[0]....
	.align		4
.L_24:
        /*0028*/ 	.word	index@(__assertfail)


	//----- nvinfo : EIATTR_MERCURY_ISA_VERSION
	.align		4
.L_25:
        /*002c*/ 	.byte	0x03, 0x5f
        /*002e*/ 	.short	0x0101


	//----- nvinfo : EIATTR_INT_WARP_WIDE_INSTR_OFFSETS
	.align		4
        /*0030*/ 	.byte	0x04, 0x31
        /*0032*/ 	.short	(.L_27 - .L_26)


	//   ....[0]....
.L_26:
        /*0034*/ 	.word	0x00000540


	//   ....[1]....
        /*0038*/ 	.word	0x00000570


	//   ....[2]....
        /*003c*/ 	.word	0x00000650


	//----- nvinfo : EIATTR_COOP_GROUP_MASK_REGIDS
	.align		4
.L_27:
        /*0040*/ 	.byte	0x04, 0x29
        /*0042*/ 	.short	(.L_29 - .L_28)


	//   ....[0]....
.L_28:
        /*0044*/ 	.word	0xffffffff


	//   ....[1]....
        /*0048*/ 	.word	0xffffffff


	//   ....[2]....
        /*004c*/ 	.word	0xffffffff


	//   ....[3]....
        /*0050*/ 	.word	0xffffffff


	//   ....[4]....
        /*0054*/ 	.word	0xffffffff


	//----- nvinfo : EIATTR_COOP_GROUP_INSTR_OFFSETS
	.align		4
.L_29:
        /*0058*/ 	.byte	0x04, 0x28
        /*005a*/ 	.short	(.L_31 - .L_30)


	//   ....[0]....
.L_30:
        /*005c*/ 	.word	0x00000060


	//   ....[1]....
        /*0060*/ 	.word	0x00000070


	//   ....[2]....
        /*0064*/ 	.word	0x00000130


	//   ....[3]....
        /*0068*/ 	.word	0x00000450


	//   ....[4]....
        /*006c*/ 	.word	0x00001100


	//----- nvinfo : EIATTR_REG_RECONFIG
	.align		4
.L_31:
        /*0070*/ 	.byte	0x01, 0x54
	.zero		2


	//----- nvinfo : EIATTR_SYSCALL_OFFSETS
	.align		4
        /*0074*/ 	.byte	0x04, 0x46
        /*0076*/ 	.short	(.L_33 - .L_32)


	//   ....[0]....
.L_32:
        /*0078*/ 	.word	0x000012d0


	//----- nvinfo : EIATTR_MBARRIER_INSTR_OFFSETS
	.align		4
.L_33:
        /*007c*/ 	.byte	0x04, 0x39
        /*007e*/ 	.short	(.L_35 - .L_34)


	//   ....[0]....
.L_34:
        /*0080*/ 	.word	0x00000250
        /*0084*/ 	.word	0x000000ff
        /*0088*/ 	.word	0x00000000
        /*008c*/ 	.short	0x0100
        /*008e*/ 	.byte	0x08
	.zero		1


	//   ....[1]....
        /*0090*/ 	.word	0x00000260
        /*0094*/ 	.word	0x000000ff
        /*0098*/ 	.word	0x00000078
        /*009c*/ 	.short	0x0100
        /*009e*/ 	.byte	0x08
	.zero		1


	//   ....[2]....
        /*00a0*/ 	.word	0x00000270
        /*00a4*/ 	.word	0x000000ff
        /*00a8*/ 	.word	0x00000008
        /*00ac*/ 	.short	0x0100
        /*00ae*/ 	.byte	0x08
	.zero		1


	//   ....[3]....
        /*00b0*/ 	.word	0x00000280
        /*00b4*/ 	.word	0x000000ff
        /*00b8*/ 	.word	0x00000080
        /*00bc*/ 	.short	0x0100
        /*00be*/ 	.byte	0x08
	.zero		1


	//   ....[4]....
        /*00c0*/ 	.word	0x00000290
        /*00c4*/ 	.word	0x000000ff
        /*00c8*/ 	.word	0x00000010
        /*00cc*/ 	.short	0x0100
        /*00ce*/ 	.byte	0x08
	.zero		1


	//   ....[5]....
        /*00d0*/ 	.word	0x000002a0
        /*00d4*/ 	.word	0x000000ff
        /*00d8*/ 	.word	0x00000088
        /*00dc*/ 	.short	0x0100
        /*00de*/ 	.byte	0x08
	.zero		1


	//   ....[6]....
        /*00e0*/ 	.word	0x000002b0
        /*00e4*/ 	.word	0x000000ff
        /*00e8*/ 	.word	0x00000018
        /*00ec*/ 	.short	0x0100
        /*00ee*/ 	.byte	0x08
	.zero		1


	//   ....[7]....
        /*00f0*/ 	.word	0x000002c0
        /*00f4*/ 	.word	0x000000ff
        /*00f8*/ 	.word	0x00000090
        /*00fc*/ 	.short	0x0100
        /*00fe*/ 	.byte	0x08
	.zero		1


	//   ....[8]....
        /*0100*/ 	.word	0x000002d0
        /*0104*/ 	.word	0x000000ff
        /*0108*/ 	.word	0x00000020
        /*010c*/ 	.short	0x0100
        /*010e*/ 	.byte	0x08
	.zero		1


	//   ....[9]....
        /*0110*/ 	.word	0x000002e0
        /*0114*/ 	.word	0x000000ff
        /*0118*/ 	.word	0x00000098
        /*011c*/ 	.short	0x0100
        /*011e*/ 	.byte	0x08
	.zero		1


	//   ....[10]....
        /*0120*/ 	.word	0x000002f0
        /*0124*/ 	.word	0x000000ff
        /*0128*/ 	.word	0x00000028
        /*012c*/ 	.short	0x0100
        /*012e*/ 	.byte	0x08
	.zero		1


	//   ....[11]....
        /*0130*/ 	.word	0x00000300
        /*0134*/ 	.word	0x000000ff
        /*0138*/ 	.word	0x000000a0
        /*013c*/ 	.short	0x0100
        /*013e*/ 	.byte	0x08
	.zero		1


	//   ....[12]....
        /*0140*/ 	.word	0x00000310
        /*0144*/ 	.word	0x000000ff
        /*0148*/ 	.word	0x00000030
        /*014c*/ 	.short	0x0100
        /*014e*/ 	.byte	0x08
	.zero		1


	//   ....[13]....
        /*0150*/ 	.word	0x00000320
        /*0154*/ 	.word	0x000000ff
        /*0158*/ 	.word	0x000000a8
        /*015c*/ 	.short	0x0100
        /*015e*/ 	.byte	0x08
	.zero		1


	//   ....[14]....
        /*0160*/ 	.word	0x00000330
        /*0164*/ 	.word	0x000000ff
        /*0168*/ 	.word	0x00000038
        /*016c*/ 	.short	0x0100
        /*016e*/ 	.byte	0x08
	.zero		1


	//   ....[15]....
        /*0170*/ 	.word	0x00000340
        /*0174*/ 	.word	0x000000ff
        /*0178*/ 	.word	0x000000b0
        /*017c*/ 	.short	0x0100
        /*017e*/ 	.byte	0x08
	.zero		1


	//   ....[16]....
        /*0180*/ 	.word	0x00000350
        /*0184*/ 	.word	0x000000ff
        /*0188*/ 	.word	0x00000040
        /*018c*/ 	.short	0x0100
        /*018e*/ 	.byte	0x08
	.zero		1


	//   ....[17]....
        /*0190*/ 	.word	0x00000360
        /*0194*/ 	.word	0x000000ff
        /*0198*/ 	.word	0x000000b8
        /*019c*/ 	.short	0x0100
        /*019e*/ 	.byte	0x08
	.zero		1


	//   ....[18]....
        /*01a0*/ 	.word	0x00000370
        /*01a4*/ 	.word	0x000000ff
        /*01a8*/ 	.word	0x00000048
        /*01ac*/ 	.short	0x0100
        /*01ae*/ 	.byte	0x08
	.zero		1


	//   ....[19]....
        /*01b0*/ 	.word	0x00000380
        /*01b4*/ 	.word	0x000000ff
        /*01b8*/ 	.word	0x000000c0
        /*01bc*/ 	.short	0x0100
        /*01be*/ 	.byte	0x08
	.zero		1


	//   ....[20]....
        /*01c0*/ 	.word	0x00000390
        /*01c4*/ 	.word	0x000000ff
        /*01c8*/ 	.word	0x00000050
        /*01cc*/ 	.short	0x0100
        /*01ce*/ 	.byte	0x08
	.zero		1


	//   ....[21]....
        /*01d0*/ 	.word	0x000003a0
        /*01d4*/ 	.word	0x000000ff
        /*01d8*/ 	.word	0x000000c8
        /*01dc*/ 	.short	0x0100
        /*01de*/ 	.byte	0x08
	.zero		1


	//   ....[22]....
        /*01e0*/ 	.word	0x000003b0
        /*01e4*/ 	.word	0x000000ff
        /*01e8*/ 	.word	0x00000058
        /*01ec*/ 	.short	0x0100
        /*01ee*/ 	.byte	0x08
	.zero		1


	//   ....[23]....
        /*01f0*/ 	.word	0x000003c0
        /*01f4*/ 	.word	0x000000ff
        /*01f8*/ 	.word	0x000000d0
        /*01fc*/ 	.short	0x0100
        /*01fe*/ 	.byte	0x08
	.zero		1


	//   ....[24]....
        /*0200*/ 	.word	0x000003d0
        /*0204*/ 	.word	0x000000ff
        /*0208*/ 	.word	0x00000060
        /*020c*/ 	.short	0x0100
        /*020e*/ 	.byte	0x08
	.zero		1


	//   ....[25]....
        /*0210*/ 	.word	0x000003e0
        /*0214*/ 	.word	0x000000ff
        /*0218*/ 	.word	0x000000d8
        /*021c*/ 	.short	0x0100
        /*021e*/ 	.byte	0x08
	.zero		1


	//   ....[26]....
        /*0220*/ 	.word	0x000003f0
        /*0224*/ 	.word	0x000000ff
        /*0228*/ 	.word	0x00000068
        /*022c*/ 	.short	0x0100
        /*022e*/ 	.byte	0x08
	.zero		1


	//   ....[27]....
        /*0230*/ 	.word	0x00000400
        /*0234*/ 	.word	0x000000ff
        /*0238*/ 	.word	0x000000e0
        /*023c*/ 	.short	0x0100
        /*023e*/ 	.byte	0x08
	.zero		1


	//   ....[28]....
        /*0240*/ 	.word	0x00000410
        /*0244*/ 	.word	0x000000ff
        /*0248*/ 	.word	0x00000070
        /*024c*/ 	.short	0x0100
        /*024e*/ 	.byte	0x08
	.zero		1


	//   ....[29]....
        /*0250*/ 	.word	0x00000420
        /*0254*/ 	.word	0x000000ff
        /*0258*/ 	.word	0x000000e8
        /*025c*/ 	.short	0x0100
        /*025e*/ 	.byte	0x08
	.zero		1


	//   ....[30]....
        /*0260*/ 	.word	0x000006c0
        /*0264*/ 	.word	0x000000ff
        /*0268*/ 	.word	0x00000100
        /*026c*/ 	.short	0x0100
        /*026e*/ 	.byte	0x06
	.zero		1


	//   ....[31]....
        /*0270*/ 	.word	0x00000720
        /*0274*/ 	.word	0x000000ff
        /*0278*/ 	.word	0x00000108
        /*027c*/ 	.short	0x0100
        /*027e*/ 	.byte	0x06
	.zero		1


	//   ....[32]....
        /*0280*/ 	.word	0x00001350
        /*0284*/ 	.word	0x00000003
        /*0288*/ 	.word	0x00000000
        /*028c*/ 	.short	0x010a
        /*028e*/ 	.byte	0x3f
	.zero		1


	//   ....[33]....
        /*0290*/ 	.word	0x00001390
        /*0294*/ 	.word	0x00000003
        /*0298*/ 	.word	0x00000000
        /*029c*/ 	.short	0x010a
        /*029e*/ 	.byte	0x3f
	.zero		1


	//   ....[34]....
        /*02a0*/ 	.word	0x000019e0
        /*02a4*/ 	.word	0x000000ff
        /*02a8*/ 	.word	0x00000000
        /*02ac*/ 	.short	0x010a
        /*02ae*/ 	.byte	0x07
	.zero		1


	//   ....[35]....
        /*02b0*/ 	.word	0x00001a20
        /*02b4*/ 	.word	0x000000ff
        /*02b8*/ 	.word	0x00000000
        /*02bc*/ 	.short	0x010a
        /*02be*/ 	.byte	0x07
	.zero		1


	//   ....[36]....
        /*02c0*/ 	.word	0x00001f60
        /*02c4*/ 	.word	0x000000ff
        /*02c8*/ 	.word	0x00000000
        /*02cc*/ 	.short	0x0101
        /*02ce*/ 	.byte	0x07
	.zero		1


	//   ....[37]....
        /*02d0*/ 	.word	0x00002110
        /*02d4*/ 	.word	0x00000000
        /*02d8*/ 	.word	0x00000000
        /*02dc*/ 	.short	0x0101
        /*02de*/ 	.byte	0x3f
	.zero		1


	//   ....[38]....
        /*02e0*/ 	.word	0x00006710
        /*02e4*/ 	.word	0x0000000e
        /*02e8*/ 	.word	0x00000078
        /*02ec*/ 	.short	0x010a
        /*02ee*/ 	.byte	0x3f
	.zero		1


	//   ....[39]....
        /*02f0*/ 	.word	0x00006a90
        /*02f4*/ 	.word	0x00000006
        /*02f8*/ 	.word	0x00000108
        /*02fc*/ 	.short	0x0101
        /*02fe*/ 	.byte	0x3f
	.zero		1


	//   ....[40]....
        /*0300*/ 	.word	0x000071c0
        /*0304*/ 	.word	0x00000007
        /*0308*/ 	.word	0x00000000
        /*030c*/ 	.short	0x010a
        /*030e*/ 	.byte	0x3f
	.zero		1


	//   ....[41]....
        /*0310*/ 	.word	0x00007240
        /*0314*/ 	.word	0x00000009
        /*0318*/ 	.word	0x00000000
        /*031c*/ 	.short	0x010a
        /*031e*/ 	.byte	0x3f
	.zero		1


	//   ....[42]....
        /*0320*/ 	.word	0x000072d0
        /*0324*/ 	.word	0x00000006
        /*0328*/ 	.word	0x00000000
        /*032c*/ 	.short	0x010a
        /*032e*/ 	.byte	0x3f
	.zero		1


	//   ....[43]....
        /*0330*/ 	.word	0x00007360
        /*0334*/ 	.word	0x00000009
        /*0338*/ 	.word	0x00000000
        /*033c*/ 	.short	0x010a
        /*033e*/ 	.byte	0x3f
	.zero		1


	//   ....[44]....
        /*0340*/ 	.word	0x000073f0
        /*0344*/ 	.word	0x00000006
        /*0348*/ 	.word	0x00000000
        /*034c*/ 	.short	0x010a
        /*034e*/ 	.byte	0x3f
	.zero		1


	//   ....[45]....
        /*0350*/ 	.word	0x00007480
        /*0354*/ 	.word	0x00000009
        /*0358*/ 	.word	0x00000000
        /*035c*/ 	.short	0x010a
        /*035e*/ 	.byte	0x3f
	.zero		1


	//   ....[46]....
        /*0360*/ 	.word	0x00007510
        /*0364*/ 	.word	0x00000006
        /*0368*/ 	.word	0x00000000
        /*036c*/ 	.short	0x010a
        /*036e*/ 	.byte	0x3f
	.zero		1


	//   ....[47]....
        /*0370*/ 	.word	0x000075a0
        /*0374*/ 	.word	0x00000009
        /*0378*/ 	.word	0x00000000
        /*037c*/ 	.short	0x010a
        /*037e*/ 	.byte	0x3f
	.zero		1


	//   ....[48]....
        /*0380*/ 	.word	0x00007630
        /*0384*/ 	.word	0x00000006
        /*0388*/ 	.word	0x00000000
        /*038c*/ 	.short	0x010a
        /*038e*/ 	.byte	0x3f
	.zero		1


	//   ....[49]....
        /*0390*/ 	.word	0x000076c0
        /*0394*/ 	.word	0x00000009
        /*0398*/ 	.word	0x00000000
        /*039c*/ 	.short	0x010a
        /*039e*/ 	.byte	0x3f
	.zero		1


	//   ....[50]....
        /*03a0*/ 	.word	0x00007750
        /*03a4*/ 	.word	0x00000006
        /*03a8*/ 	.word	0x00000000
        /*03ac*/ 	.short	0x010a
        /*03ae*/ 	.byte	0x3f
	.zero		1


	//   ....[51]....
        /*03b0*/ 	.word	0x000077e0
        /*03b4*/ 	.word	0x00000009
        /*03b8*/ 	.word	0x00000000
        /*03bc*/ 	.short	0x010a
        /*03be*/ 	.byte	0x3f
	.zero		1


	//   ....[52]....
        /*03c0*/ 	.word	0x00007870
        /*03c4*/ 	.word	0x00000006
        /*03c8*/ 	.word	0x00000000
        /*03cc*/ 	.short	0x010a
        /*03ce*/ 	.byte	0x3f
	.zero		1


	//   ....[53]....
        /*03d0*/ 	.word	0x00007900
        /*03d4*/ 	.word	0x00000009
        /*03d8*/ 	.word	0x00000000
        /*03dc*/ 	.short	0x010a
        /*03de*/ 	.byte	0x3f
	.zero		1


	//   ....[54]....
        /*03e0*/ 	.word	0x00007990
        /*03e4*/ 	.word	0x00000003
        /*03e8*/ 	.word	0x00000000
        /*03ec*/ 	.short	0x010a
        /*03ee*/ 	.byte	0x3f
	.zero		1


	//   ....[55]....
        /*03f0*/ 	.word	0x000079f0
        /*03f4*/ 	.word	0x00000003
        /*03f8*/ 	.word	0x00000000
        /*03fc*/ 	.short	0x010a
        /*03fe*/ 	.byte	0x3f
	.zero		1


	//   ....[56]....
        /*0400*/ 	.word	0x00007a50
        /*0404*/ 	.word	0x00000005
        /*0408*/ 	.word	0x00000000
        /*040c*/ 	.short	0x010a
        /*040e*/ 	.byte	0x3f
	.zero		1


	//   ....[57]....
        /*0410*/ 	.word	0x00007b20
        /*0414*/ 	.word	0x0000000e
        /*0418*/ 	.word	0x00000078
        /*041c*/ 	.short	0x010a
        /*041e*/ 	.byte	0x3f
	.zero		1


	//   ....[58]....
        /*0420*/ 	.word	0x00007bf0
        /*0424*/ 	.word	0x00000007
        /*0428*/ 	.word	0x00000000
        /*042c*/ 	.short	0x010a
        /*042e*/ 	.byte	0x3f
	.zero		1


	//   ....[59]....
        /*0430*/ 	.word	0x00007c40
        /*0434*/ 	.word	0x00000009
        /*0438*/ 	.word	0x00000000
        /*043c*/ 	.short	0x010a
        /*043e*/ 	.byte	0x3f
	.zero		1


	//   ....[60]....
        /*0440*/ 	.word	0x00007c90
        /*0444*/ 	.word	0x00000006
        /*0448*/ 	.word	0x00000000
        /*044c*/ 	.short	0x010a
        /*044e*/ 	.byte	0x3f
	.zero		1


	//   ....[61]....
        /*0450*/ 	.word	0x00007ce0
        /*0454*/ 	.word	0x00000009
        /*0458*/ 	.word	0x00000000
        /*045c*/ 	.short	0x010a
        /*045e*/ 	.byte	0x3f
	.zero		1


	//   ....[62]....
        /*0460*/ 	.word	0x00007d30
        /*0464*/ 	.word	0x00000006
        /*0468*/ 	.word	0x00000000
        /*046c*/ 	.short	0x010a
        /*046e*/ 	.byte	0x3f
	.zero		1


	//   ....[63]....
        /*0470*/ 	.word	0x00007d80
        /*0474*/ 	.word	0x00000009
        /*0478*/ 	.word	0x00000000
        /*047c*/ 	.short	0x010a
        /*047e*/ 	.byte	0x3f
	.zero		1


	//   ....[64]....
        /*0480*/ 	.word	0x00007dd0
        /*0484*/ 	.word	0x00000006
        /*0488*/ 	.word	0x00000000
        /*048c*/ 	.short	0x010a
        /*048e*/ 	.byte	0x3f
	.zero		1


	//   ....[65]....
        /*0490*/ 	.word	0x00007e20
        /*0494*/ 	.word	0x00000009
        /*0498*/ 	.word	0x00000000
        /*049c*/ 	.short	0x010a
        /*049e*/ 	.byte	0x3f
	.zero		1


	//   ....[66]....
        /*04a0*/ 	.word	0x00007e70
        /*04a4*/ 	.word	0x00000006
        /*04a8*/ 	.word	0x00000000
        /*04ac*/ 	.short	0x010a
        /*04ae*/ 	.byte	0x3f
	.zero		1


	//   ....[67]....
        /*04b0*/ 	.word	0x00007ec0
        /*04b4*/ 	.word	0x00000009
        /*04b8*/ 	.word	0x00000000
        /*04bc*/ 	.short	0x010a
        /*04be*/ 	.byte	0x3f
	.zero		1


	//   ....[68]....
        /*04c0*/ 	.word	0x00007f10
        /*04c4*/ 	.word	0x00000006
        /*04c8*/ 	.word	0x00000000
        /*04cc*/ 	.short	0x010a
        /*04ce*/ 	.byte	0x3f
	.zero		1


	//   ....[69]....
        /*04d0*/ 	.word	0x00007f60
        /*04d4*/ 	.word	0x00000009
        /*04d8*/ 	.word	0x00000000
        /*04dc*/ 	.short	0x010a
        /*04de*/ 	.byte	0x3f
	.zero		1


	//   ....[70]....
        /*04e0*/ 	.word	0x00007fb0
        /*04e4*/ 	.word	0x00000006
        /*04e8*/ 	.word	0x00000000
        /*04ec*/ 	.short	0x010a
        /*04ee*/ 	.byte	0x3f
	.zero		1


	//   ....[71]....
        /*04f0*/ 	.word	0x00008000
        /*04f4*/ 	.word	0x00000009
        /*04f8*/ 	.word	0x00000000
        /*04fc*/ 	.short	0x010a
        /*04fe*/ 	.byte	0x3f
	.zero		1


	//----- nvinfo : EIATTR_NUM_MBARRIERS
	.align		4
.L_35:
        /*0500*/ 	.byte	0x03, 0x38
        /*0502*/ 	.short	0x0020


	//----- nvinfo : EIATTR_EXIT_INSTR_OFFSETS
	.align		4
        /*0504*/ 	.byte	0x04, 0x1c
        /*0506*/ 	.short	(.L_37 - .L_36)


	//   ....[0]....
.L_36:
        /*0508*/ 	.word	0x00000770


	//   ....[1]....
        /*050c*/ 	.word	0x00001030


	//   ....[2]....
        /*0510*/ 	.word	0x00005d80


	//   ....[3]....
        /*0514*/ 	.word	0x000063b0


	//   ....[4]....
        /*0518*/ 	.word	0x000079e0


	//----- nvinfo : EIATTR_MAX_THREADS
	.align		4
.L_37:
        /*051c*/ 	.byte	0x04, 0x05
        /*051e*/ 	.short	(.L_39 - .L_38)
.L_38:
        /*0520*/ 	.word	0x00000180
        /*0524*/ 	.word	0x00000001
        /*0528*/ 	.word	0x00000001


	//----- nvinfo : EIATTR_CRS_STACK_SIZE
	.align		4
.L_39:
        /*052c*/ 	.byte	0x04, 0x1e
        /*052e*/ 	.short	(.L_41 - .L_40)
.L_40:
        /*0530*/ 	.word	0x00000000


	//----- nvinfo : EIATTR_CBANK_PARAM_SIZE
	.align		4
.L_41:
        /*0534*/ 	.byte	0x03, 0x19
        /*0536*/ 	.short	0x0470


	//----- nvinfo : EIATTR_PARAM_CBANK
	.align		4
        /*0538*/ 	.byte	0x04, 0x0a
        /*053a*/ 	.short	(.L_43 - .L_42)
	.align		4
.L_42:
        /*053c*/ 	.word	index@(.nv.constant0._ZN7cutlass13device_kernelINS_4gemm6kernel13GemmUniversalIN4cute5tupleIJiiiiEEENS1_10collective13CollectiveMmaINS1_34MainloopSm90TmaGmmaWarpSpecializedILi15ENS5_IJNS4_1CILi1EEESB_SB_EEENS1_35KernelTmaWarpSpecializedCooperativeEEENS5_IJNSA_ILi192EEENSA_ILi48EEENSA_ILi32EEEEEENS_6half_tENS5_IJlSB_lEEESJ_SK_NS4_8TiledMMAINS4_8MMA_AtomIJNS4_4SM904GMMA25MMA_64x16x16_F32F16F16_SSILNSO_5MajorE0ELSQ_0ELNSO_7ScaleInE1ELSR_1EEEEEENS4_6LayoutINS5_IJNSA_ILi2EEESB_SB_EEENS5_IJSB_NSA_ILi0EEESX_EEEEENS5_IJNS4_10UnderscoreES10_S10_EEEEENS4_13SM90_TMA_LOADENS4_14ComposedLayoutINS4_7SwizzleILi2ELi4ELi3EEENS4_18smem_ptr_flag_bitsILi16EEENSU_INS5_IJNSA_ILi8EEESH_EEENS5_IJSH_SB_EEEEEEEvNS4_8identityES13_S1D_vS1E_EENS_8epilogue10collective6detail29Sm90TmaWarpSpecializedAdapterINS1H_15DefaultEpilogueISJ_SK_SK_NS1G_6thread17LinearCombinationISJ_Li1EffLNS1L_9ScaleType4KindE0ELNS_15FloatRoundStyleE2ESJ_EENS1_15EpilogueDefaultEEEEEvvEEEEvNT_6ParamsE)
        /*0540*/ 	.short	0x0210
        /*0542*/ 	.short	0x0470


	//----- nvinfo : EIATTR_SW_WAR
	.align		4
.L_43:
        /*0544*/ 	.byte	0x04, 0x36
        /*0546*/ 	.short	(.L_45 - .L_44)
.L_44:
        /*0548*/ 	.word	0x00000008
.L_45:


//--------------------- .nv.callgraph             --------------------------
	.section	.nv.callgraph,"",@"SHT_CUDA_CALLGRAPH"
	.align	4
	.sectionentsize	8
	.align		4
        /*0000*/ 	.word	0x00000000
	.align		4
        /*0004*/ 	.word	0xffffffff
	.align		4
        /*0008*/ 	.word	index@(_ZN7cutlass13device_kernelINS_4gemm6kernel13GemmUniversalIN4cute5tupleIJiiiiEEENS1_10collective13CollectiveMmaINS1_34MainloopSm90TmaGmmaWarpSpecializedILi15ENS5_IJNS4_1CILi1EEESB_SB_EEENS1_35KernelTmaWarpSpecializedCooperativeEEENS5_IJNSA_ILi192EEENSA_ILi48EEENSA_ILi32EEEEEENS_6half_tENS5_IJlSB_lEEESJ_SK_NS4_8TiledMMAINS4_8MMA_AtomIJNS4_4SM904GMMA25MMA_64x16x16_F32F16F16_SSILNSO_5MajorE0ELSQ_0ELNSO_7ScaleInE1ELSR_1EEEEEENS4_6LayoutINS5_IJNSA_ILi2EEESB_SB_EEENS5_IJSB_NSA_ILi0EEESX_EEEEENS5_IJNS4_10UnderscoreES10_S10_EEEEENS4_13SM90_TMA_LOADENS4_14ComposedLayoutINS4_7SwizzleILi2ELi4ELi3EEENS4_18smem_ptr_flag_bitsILi16EEENSU_INS5_IJNSA_ILi8EEESH_EEENS5_IJSH_SB_EEEEEEEvNS4_8identityES13_S1D_vS1E_EENS_8epilogue10collective6detail29Sm90TmaWarpSpecializedAdapterINS1H_15DefaultEpilogueISJ_SK_SK_NS1G_6thread17LinearCombinationISJ_Li1EffLNS1L_9ScaleType4KindE0ELNS_15FloatRoundStyleE2ESJ_EENS1_15EpilogueDefaultEEEEEvvEEEEvNT_6ParamsE)
	.align		4
        /*000c*/ 	.word	index@(__assertfail)
	.align		4
        /*0010*/ 	.word	0x00000000
	.align		4
        /*0014*/ 	.word	0xfffffffe
	.align		4
        /*0018*/ 	.word	0x00000000
	.align		4
        /*001c*/ 	.word	0xfffffffd
	.align		4
        /*0020*/ 	.word	0x00000000
	.align		4
        /*0024*/ 	.word	0xfffffffc


//--------------------- .nv.constant4             --------------------------
	.section	.nv.constant4,"a",@progbits
	.align	8
	.align		8
.nv.constant4:
        /*0000*/ 	.dword	__assertfail
	.align		8
        /*0008*/ 	.dword	__unnamed_1
	.align		8
        /*0010*/ 	.dword	_ZN40_INTERNAL_c2114474_4_k_cu_7796d798_101164cuda3std3__45__cpo5beginE
	.align		8
        /*0018*/ 	.dword	_ZN40_INTERNAL_c2114474_4_k_cu_7796d798_101164cuda3std3__45__cpo3endE
	.align		8
        /*0020*/ 	.dword	_ZN40_INTERNAL_c2114474_4_k_cu_7796d798_101164cuda3std3__45__cpo6cbeginE
	.align		8
        /*0028*/ 	.dword	_ZN40_INTERNAL_c2114474_4_k_cu_7796d798_101164cuda3std3__45__cpo4cendE
	.align		8
        /*0030*/ 	.dword	_ZN40_INTERNAL_c2114474_4_k_cu_7796d798_101164cuda3std3__442_GLOBAL__N__c2114474_4_k_cu_7796d798_101166ignoreE
	.align		8
        /*0038*/ 	.dword	_ZN40_INTERNAL_c2114474_4_k_cu_7796d798_101164cuda3std3__419piecewise_constructE
	.align		8
        /*0040*/ 	.dword	_ZN40_INTERNAL_c2114474_4_k_cu_7796d798_101164cuda3std3__48in_placeE
	.align		8
        /*0048*/ 	.dword	_ZN40_INTERNAL_c2114474_4_k_cu_7796d798_101164cuda3std6ranges3__45__cpo4swapE
	.align		8
        /*0050*/ 	.dword	_ZN40_INTERNAL_c2114474_4_k_cu_7796d798_101164cuda3std6ranges3__45__cpo9iter_moveE
	.align		8
        /*0058*/ 	.dword	_ZN40_INTERNAL_c2114474_4_k_cu_7796d798_101164cute7productE
	.align		8
        /*0060*/ 	.dword	_ZN40_INTERNAL_c2114474_4_k_cu_7796d798_101164cute1_E
	.align		8
        /*0068*/ 	.dword	$str$22
	.align		8
        /*0070*/ 	.dword	$str$23


//--------------------- .text._ZN7cutlass13device_kernelINS_4gemm6kernel13GemmUniversalIN4cute5tupleIJiiiiEEENS1_10collective13CollectiveMmaINS1_34MainloopSm90TmaGmmaWarpSpecializedILi15ENS5_IJNS4_1CILi1EEESB_SB_EEENS1_35KernelTmaWarpSpecializedCooperativeEEENS5_IJNSA_ILi192EEENSA_ILi48EEENSA_ILi32EEEEEENS_6half_tENS5_IJlSB_lEEESJ_SK_NS4_8TiledMMAINS4_8MMA_AtomIJNS4_4SM904GMMA25MMA_64x16x16_F32F16F16_SSILNSO_5MajorE0ELSQ_0ELNSO_7ScaleInE1ELSR_1EEEEEENS4_6LayoutINS5_IJNSA_ILi2EEESB_SB_EEENS5_IJSB_NSA_ILi0EEESX_EEEEENS5_IJNS4_10UnderscoreES10_S10_EEEEENS4_13SM90_TMA_LOADENS4_14ComposedLayoutINS4_7SwizzleILi2ELi4ELi3EEENS4_18smem_ptr_flag_bitsILi16EEENSU_INS5_IJNSA_ILi8EEESH_EEENS5_IJSH_SB_EEEEEEEvNS4_8identityES13_S1D_vS1E_EENS_8epilogue10collective6detail29Sm90TmaWarpSpecializedAdapterINS1H_15DefaultEpilogueISJ_SK_SK_NS1G_6thread17LinearCombinationISJ_Li1EffLNS1L_9ScaleType4KindE0ELNS_15FloatRoundStyleE2ESJ_EENS1_15EpilogueDefaultEEEEEvvEEEEvNT_6ParamsE --------------------------
	.section	.text._ZN7cutlass13device_kernelINS_4gemm6kernel13GemmUniversalIN4cute5tupleIJiiiiEEENS1_10collective13CollectiveMmaINS1_34MainloopSm90TmaGmmaWarpSpecializedILi15ENS5_IJNS4_1CILi1EEESB_SB_EEENS1_35KernelTmaWarpSpecializedCooperativeEEENS5_IJNSA_ILi192EEENSA_ILi48EEENSA_ILi32EEEEEENS_6half_tENS5_IJlSB_lEEESJ_SK_NS4_8TiledMMAINS4_8MMA_AtomIJNS4_4SM904GMMA25MMA_64x16x16_F32F16F16_SSILNSO_5MajorE0ELSQ_0ELNSO_7ScaleInE1ELSR_1EEEEEENS4_6LayoutINS5_IJNSA_ILi2EEESB_SB_EEENS5_IJSB_NSA_ILi0EEESX_EEEEENS5_IJNS4_10UnderscoreES10_S10_EEEEENS4_13SM90_TMA_LOADENS4_14ComposedLayoutINS4_7SwizzleILi2ELi4ELi3EEENS4_18smem_ptr_flag_bitsILi16EEENSU_INS5_IJNSA_ILi8EEESH_EEENS5_IJSH_SB_EEEEEEEvNS4_8identityES13_S1D_vS1E_EENS_8epilogue10collective6detail29Sm90TmaWarpSpecializedAdapterINS1H_15DefaultEpilogueISJ_SK_SK_NS1G_6thread17LinearCombinationISJ_Li1EffLNS1L_9ScaleType4KindE0ELNS_15FloatRoundStyleE2ESJ_EENS1_15EpilogueDefaultEEEEEvvEEEEvNT_6ParamsE,"ax",@progbits
	.align	128
.text._ZN7cutlass13device_kernelINS_4gemm6kernel13GemmUniversalIN4cute5tupleIJiiiiEEENS1_10collective13CollectiveMmaINS1_34MainloopSm90TmaGmmaWarpSpecializedILi15ENS5_IJNS4_1CILi1EEESB_SB_EEENS1_35KernelTmaWarpSpecializedCooperativeEEENS5_IJNSA_ILi192EEENSA_ILi48EEENSA_ILi32EEEEEENS_6half_tENS5_IJlSB_lEEESJ_SK_NS4_8TiledMMAINS4_8MMA_AtomIJNS4_4SM904GMMA25MMA_64x16x16_F32F16F16_SSILNSO_5MajorE0ELSQ_0ELNSO_7ScaleInE1ELSR_1EEEEEENS4_6LayoutINS5_IJNSA_ILi2EEESB_SB_EEENS5_IJSB_NSA_ILi0EEESX_EEEEENS5_IJNS4_10UnderscoreES10_S10_EEEEENS4_13SM90_TMA_LOADENS4_14ComposedLayoutINS4_7SwizzleILi2ELi4ELi3EEENS4_18smem_ptr_flag_bitsILi16EEENSU_INS5_IJNSA_ILi8EEESH_EEENS5_IJSH_SB_EEEEEEEvNS4_8identityES13_S1D_vS1E_EENS_8epilogue10collective6detail29Sm90TmaWarpSpecializedAdapterINS1H_15DefaultEpilogueISJ_SK_SK_NS1G_6thread17LinearCombinationISJ_Li1EffLNS1L_9ScaleType4KindE0ELNS_15FloatRoundStyleE2ESJ_EENS1_15EpilogueDefaultEEEEEvvEEEEvNT_6ParamsE:
        .type           _ZN7cutlass13device_kernelINS_4gemm6kernel13GemmUniversalIN4cute5tupleIJiiiiEEENS1_10collective13CollectiveMmaINS1_34MainloopSm90TmaGmmaWarpSpecializedILi15ENS5_IJNS4_1CILi1EEESB_SB_EEENS1_35KernelTmaWarpSpecializedCooperativeEEENS5_IJNSA_ILi192EEENSA_ILi48EEENSA_ILi32EEEEEENS_6half_tENS5_IJlSB_lEEESJ_SK_NS4_8TiledMMAINS4_8MMA_AtomIJNS4_4SM904GMMA25MMA_64x16x16_F32F16F16_SSILNSO_5MajorE0ELSQ_0ELNSO_7ScaleInE1ELSR_1EEEEEENS4_6LayoutINS5_IJNSA_ILi2EEESB_SB_EEENS5_IJSB_NSA_ILi0EEESX_EEEEENS5_IJNS4_10UnderscoreES10_S10_EEEEENS4_13SM90_TMA_LOADENS4_14ComposedLayoutINS4_7SwizzleILi2ELi4ELi3EEENS4_18smem_ptr_flag_bitsILi16EEENSU_INS5_IJNSA_ILi8EEESH_EEENS5_IJSH_SB_EEEEEEEvNS4_8identityES13_S1D_vS1E_EENS_8epilogue10collective6detail29Sm90TmaWarpSpecializedAdapterINS1H_15DefaultEpilogueISJ_SK_SK_NS1G_6thread17LinearCombinationISJ_Li1EffLNS1L_9ScaleType4KindE0ELNS_15FloatRoundStyleE2ESJ_EENS1_15EpilogueDefaultEEEEEvvEEEEvNT_6ParamsE,@function
        .size           _ZN7cutlass13device_kernelINS_4gemm6kernel13GemmUniversalIN4cute5tupleIJiiiiEEENS1_10collective13CollectiveMmaINS1_34MainloopSm90TmaGmmaWarpSpecializedILi15ENS5_IJNS4_1CILi1EEESB_SB_EEENS1_35KernelTmaWarpSpecializedCooperativeEEENS5_IJNSA_ILi192EEENSA_ILi48EEENSA_ILi32EEEEEENS_6half_tENS5_IJlSB_lEEESJ_SK_NS4_8TiledMMAINS4_8MMA_AtomIJNS4_4SM904GMMA25MMA_64x16x16_F32F16F16_SSILNSO_5MajorE0ELSQ_0ELNSO_7ScaleInE1ELSR_1EEEEEENS4_6LayoutINS5_IJNSA_ILi2EEESB_SB_EEENS5_IJSB_NSA_ILi0EEESX_EEEEENS5_IJNS4_10UnderscoreES10_S10_EEEEENS4_13SM90_TMA_LOADENS4_14ComposedLayoutINS4_7SwizzleILi2ELi4ELi3EEENS4_18smem_ptr_flag_bitsILi16EEENSU_INS5_IJNSA_ILi8EEESH_EEENS5_IJSH_SB_EEEEEEEvNS4_8identityES13_S1D_vS1E_EENS_8epilogue10collective6detail29Sm90TmaWarpSpecializedAdapterINS1H_15DefaultEpilogueISJ_SK_SK_NS1G_6thread17LinearCombinationISJ_Li1EffLNS1L_9ScaleType4KindE0ELNS_15FloatRoundStyleE2ESJ_EENS1_15EpilogueDefaultEEEEEvvEEEEvNT_6ParamsE,(.L_x_183 - _ZN7cutlass13device_kernelINS_4gemm6kernel13GemmUniversalIN4cute5tupleIJiiiiEEENS1_10collective13CollectiveMmaINS1_34MainloopSm90TmaGmmaWarpSpecializedILi15ENS5_IJNS4_1CILi1EEESB_SB_EEENS1_35KernelTmaWarpSpecializedCooperativeEEENS5_IJNSA_ILi192EEENSA_ILi48EEENSA_ILi32EEEEEENS_6half_tENS5_IJlSB_lEEESJ_SK_NS4_8TiledMMAINS4_8MMA_AtomIJNS4_4SM904GMMA25MMA_64x16x16_F32F16F16_SSILNSO_5MajorE0ELSQ_0ELNSO_7ScaleInE1ELSR_1EEEEEENS4_6LayoutINS5_IJNSA_ILi2EEESB_SB_EEENS5_IJSB_NSA_ILi0EEESX_EEEEENS5_IJNS4_10UnderscoreES10_S10_EEEEENS4_13SM90_TMA_LOADENS4_14ComposedLayoutINS4_7SwizzleILi2ELi4ELi3EEENS4_18smem_ptr_flag_bitsILi16EEENSU_INS5_IJNSA_ILi8EEESH_EEENS5_IJSH_SB_EEEEEEEvNS4_8identityES13_S1D_vS1E_EENS_8epilogue10collective6detail29Sm90TmaWarpSpecializedAdapterINS1H_15DefaultEpilogueISJ_SK_SK_NS1G_6thread17LinearCombinationISJ_Li1EffLNS1L_9ScaleType4KindE0ELNS_15FloatRoundStyleE2ESJ_EENS1_15EpilogueDefaultEEEEEvvEEEEvNT_6ParamsE)
        .other          _ZN7cutlass13device_kernelINS_4gemm6kernel13GemmUniversalIN4cute5tupleIJiiiiEEENS1_10collective13CollectiveMmaINS1_34MainloopSm90TmaGmmaWarpSpecializedILi15ENS5_IJNS4_1CILi1EEESB_SB_EEENS1_35KernelTmaWarpSpecializedCooperativeEEENS5_IJNSA_ILi192EEENSA_ILi48EEENSA_ILi32EEEEEENS_6half_tENS5_IJlSB_lEEESJ_SK_NS4_8TiledMMAINS4_8MMA_AtomIJNS4_4SM904GMMA25MMA_64x16x16_F32F16F16_SSILNSO_5MajorE0ELSQ_0ELNSO_7ScaleInE1ELSR_1EEEEEENS4_6LayoutINS5_IJNSA_ILi2EEESB_SB_EEENS5_IJSB_NSA_ILi0EEESX_EEEEENS5_IJNS4_10UnderscoreES10_S10_EEEEENS4_13SM90_TMA_LOADENS4_14ComposedLayoutINS4_7SwizzleILi2ELi4ELi3EEENS4_18smem_ptr_flag_bitsILi16EEENSU_INS5_IJNSA_ILi8EEESH_EEENS5_IJSH_SB_EEEEEEEvNS4_8identityES13_S1D_vS1E_EENS_8epilogue10collective6detail29Sm90TmaWarpSpecializedAdapterINS1H_15DefaultEpilogueISJ_SK_SK_NS1G_6thread17LinearCombinationISJ_Li1EffLNS1L_9ScaleType4KindE0ELNS_15FloatRoundStyleE2ESJ_EENS1_15EpilogueDefaultEEEEEvvEEEEvNT_6ParamsE,@"STO_CUDA_ENTRY STV_DEFAULT"
_ZN7cutlass13device_kernelINS_4gemm6kernel13GemmUniversalIN4cute5tupleIJiiiiEEENS1_10collective13CollectiveMmaINS1_34MainloopSm90TmaGmmaWarpSpecializedILi15ENS5_IJNS4_1CILi1EEESB_SB_EEENS1_35KernelTmaWarpSpecializedCooperativeEEENS5_IJNSA_ILi192EEENSA_ILi48EEENSA_ILi32EEEEEENS_6half_tENS5_IJlSB_lEEESJ_SK_NS4_8TiledMMAINS4_8MMA_AtomIJNS4_4SM904GMMA25MMA_64x16x16_F32F16F16_SSILNSO_5MajorE0ELSQ_0ELNSO_7ScaleInE1ELSR_1EEEEEENS4_6LayoutINS5_IJNSA_ILi2EEESB_SB_EEENS5_IJSB_NSA_ILi0EEESX_EEEEENS5_IJNS4_10UnderscoreES10_S10_EEEEENS4_13SM90_TMA_LOADENS4_14ComposedLayoutINS4_7SwizzleILi2ELi4ELi3EEENS4_18smem_ptr_flag_bitsILi16EEENSU_INS5_IJNSA_ILi8EEESH_EEENS5_IJSH_SB_EEEEEEEvNS4_8identityES13_S1D_vS1E_EENS_8epilogue10collective6detail29Sm90TmaWarpSpecializedAdapterINS1H_15DefaultEpilogueISJ_SK_SK_NS1G_6thread17LinearCombinationISJ_Li1EffLNS1L_9ScaleType4KindE0ELNS_15FloatRoundStyleE2ESJ_EENS1_15EpilogueDefaultEEEEEvvEEEEvNT_6ParamsE:
[----:B------:R-:W0:Y:S01]  /*0000*/  LDC R1, c[0x0][0x28] ;  /* 0x00000a00ff017b82 */ /* 0x000e220000000800 */
[----:B------:R-:W1:Y:S01]  /*0010*/  S2R R18, SR_TID.X ;  /* 0x0000000000127919 */ /* 0x000e620000002100 */
[----:B------:R-:W-:Y:S01]  /*0020*/  ELECT P0, URZ, PT ;  /* 0x00000000003f782f */ /* 0x000fe20003800000 */
[----:B------:R-:W-:Y:S01]  /*0030*/  BSSY B0, `(.L_x_0) ;  /* 0x000000f000007945 */ /* 0x000fe20003800000 */
[--C-:B-1----:R-:W-:Y:S02]  /*0040*/  SHF.R.U32.HI R0, RZ, 0x5, R18.reuse ;  /* 0x00000005ff007819 */ /* 0x102fe40000011612 */
[----:B------:R-:W-:-:S03]  /*0050*/  SHF.R.U32.HI R22, RZ, 0x7, R18 ;  /* 0x00000007ff167819 */ /* 0x000fc60000011612 */
[----:B------:R-:W1:Y:S04]  /*0060*/  SHFL.IDX PT, R5, R0, RZ, 0x1f ;  /* 0x00001fff00057589 */ /* 0x000e6800000e0000 */
[----:B------:R2:W3:Y:S01]  /*0070*/  SHFL.IDX PT, R8, R22, RZ, 0x1f ;  /* 0x00001fff16087589 */ /* 0x0004e200000e0000 */
[----:B-1----:R-:W-:-:S13]  /*0080*/  ISETP.NE.OR P0, PT, R5, RZ, !P0 ;  /* 0x000000ff0500720c */ /* 0x002fda0004705670 */
[----:B0-23--:R-:W-:Y:S05]  /*0090*/  @P0 BRA `(.L_x_1) ;  /* 0x0000000000200947 */ /* 0x00dfea0003800000 */
[----:B------:R-:W-:Y:S02]  /*00a0*/  ULDC.64 UR4, c[0x0][0x198] ;  /* 0x0000660000047ab9 */ /* 0x000fe40000000a00 */
[----:B------:R-:W-:Y:S02]  /*00b0*/  UIADD3 UR6, UP0, UR4, 0xf0, URZ ;  /* 0x000000f004067890 */ /* 0x000fe4000ff1e03f */
[----:B------:R-:W-:Y:S02]  /*00c0*/  UIADD3 UR4, UP1, UR4, 0x1f0, URZ ;  /* 0x000001f004047890 */ /* 0x000fe4000ff3e03f */
[----:B------:R-:W-:Y:S02]  /*00d0*/  UIADD3.X UR7, URZ, UR5, URZ, UP0, !UPT ;  /* 0x000000053f077290 */ /* 0x000fe400087fe43f */
[----:B------:R-:W-:-:S07]  /*00e0*/  UIADD3.X UR5, URZ, UR5, URZ, UP1, !UPT ;  /* 0x000000053f057290 */ /* 0x000fce0008ffe43f */
[----:B------:R0:W-:Y:S02]  /*00f0*/  UTMACCTL.PF [UR6] ;  /* 0x00000000060079b9 */ /* 0x0001e40008040000 */
[----:B------:R0:W-:Y:S02]  /*0100*/  UTMACCTL.PF [UR4] ;  /* 0x00000000040079b9 */ /* 0x0001e40008040000 */
[----:B0-----:R-:W-:Y:S01]  /*0110*/  NOP ;  /* 0x0000000000007918 */ /* 0x001fe20000000000 */
.L_x_1:
[----:B------:R-:W-:Y:S05]  /*0120*/  BSYNC B0 ;  /* 0x0000000000007941 */ /* 0x000fea0003800000 */
.L_x_0:
[----:B------:R-:W0:Y:S02]  /*0130*/  SHFL.IDX PT, R2, R0, RZ, 0x1f ;  /* 0x00001fff00027589 */ /* 0x000e2400000e0000 */
[----:B0-----:R-:W-:-:S13]  /*0140*/  ISETP.NE.AND P0, PT, R2, RZ, PT ;  /* 0x000000ff0200720c */ /* 0x001fda0003f05270 */
[----:B------:R-:W-:Y:S05]  /*0150*/  @P0 BRA `(.L_x_2) ;  /* 0x0000000000bc0947 */ /* 0x000fea0003800000 */
[----:B------:R-:W-:Y:S01]  /*0160*/  ELECT P0, URZ, PT ;  /* 0x00000000003f782f */ /* 0x000fe20003800000 */
[----:B------:R-:W-:-:S12]  /*0170*/  BSSY B0, `(.L_x_2) ;  /* 0x000002d000007945 */ /* 0x000fd80003800000 */
[----:B------:R-:W-:Y:S05]  /*0180*/  @!P0 BRA `(.L_x_3) ;  /* 0x0000000000ac8947 */ /* 0x000fea0003800000 */
[----:B------:R-:W0:Y:S01]  /*0190*/  S2UR UR8, SR_CgaCtaId ;  /* 0x00000000000879c3 */ /* 0x000e220000008800 */
[----:B------:R-:W-:Y:S01]  /*01a0*/  UMOV UR4, 0x400 ;  /* 0x0000040000047882 */ /* 0x000fe20000000000 */
[----:B------:R-:W-:Y:S01]  /*01b0*/  UMOV UR5, 0x1 ;  /* 0x0000000100057882 */ /* 0x000fe20000000000 */
[----:B------:R-:W-:Y:S02]  /*01c0*/  UMOV UR6, 0x100 ;  /* 0x0000010000067882 */ /* 0x000fe40000000000 */
[----:B------:R-:W-:-:S04]  /*01d0*/  UIADD3 UR6, -UR6, 0x100000, URZ ;  /* 0x0010000006067890 */ /* 0x000fc8000fffe13f */
[----:B------:R-:W-:Y:S02]  /*01e0*/  USHF.L.U32 UR7, UR6, 0xb, URZ ;  /* 0x0000000b06077899 */ /* 0x000fe4000800063f */
[----:B------:R-:W-:Y:S02]  /*01f0*/  USHF.L.U32 UR6, UR6, 0x1, URZ ;  /* 0x0000000106067899 */ /* 0x000fe4000800063f */
[----:B0-----:R-:W-:Y:S02]  /*0200*/  ULEA UR8, UR8, UR4, 0x18 ;  /* 0x0000000408087291 */ /* 0x001fe4000f8ec03f */
[----:B------:R-:W-:-:S04]  /*0210*/  UIADD3 UR4, -UR5, 0x100000, URZ ;  /* 0x0010000005047890 */ /* 0x000fc8000fffe13f */
[----:B------:R-:W-:Y:S02]  /*0220*/  USHF.L.U32 UR5, UR4, 0xb, URZ ;  /* 0x0000000b04057899 */ /* 0x000fe4000800063f */
[----:B------:R-:W-:Y:S01]  /*0230*/  USHF.L.U32 UR4, UR4, 0x1, URZ ;  /* 0x0000000104047899 */ /* 0x000fe2000800063f */
[----:B------:R-:W0:Y:S11]  /*0240*/  FENCE.VIEW.ASYNC.S ;  /* 0x00000000000073c6 */ /* 0x000e360000000000 */
[----:B0-----:R0:W1:Y:S01]  /*0250*/  SYNCS.EXCH.64 URZ, [UR8], UR4 ;  /* 0x00000004083f75b2 */ /* 0x0010620008000100 */
[----:B------:R0:W2:Y:S01]  /*0260*/  SYNCS.EXCH.64 URZ, [UR8+0x78], UR6 ;  /* 0x00007806083f75b2 */ /* 0x0000a20008000100 */
[----:B------:R0:W3:Y:S01]  /*0270*/  SYNCS.EXCH.64 URZ, [UR8+0x8], UR4 ;  /* 0x00000804083f75b2 */ /* 0x0000e20008000100 */
[----:B------:R0:W4:Y:S01]  /*0280*/  SYNCS.EXCH.64 URZ, [UR8+0x80], UR6 ;  /* 0x00008006083f75b2 */ /* 0x0001220008000100 */
[----:B------:R0:W0:Y:S01]  /*0290*/  SYNCS.EXCH.64 URZ, [UR8+0x10], UR4 ;  /* 0x00001004083f75b2 */ /* 0x0000220008000100 */
        /* <DEDUP_REMOVED lines=25> */
[----:B-1234-:R-:W-:Y:S01]  /*0430*/  NOP ;  /* 0x0000000000007918 */ /* 0x01efe20000000000 */
.L_x_3:
[----:B0-----:R-:W-:Y:S05]  /*0440*/  BSYNC B0 ;  /* 0x0000000000007941 */ /* 0x001fea0003800000 */
.L_x_2:
[----:B------:R-:W0:Y:S01]  /*0450*/  SHFL.IDX PT, R0, R0, RZ, 0x1f ;  /* 0x00001fff00007589 */ /* 0x000e2200000e0000 */
[----:B------:R-:W-:Y:S01]  /*0460*/  ELECT P0, URZ, PT ;  /* 0x00000000003f782f */ /* 0x000fe20003800000 */
[----:B------:R-:W1:Y:S01]  /*0470*/  LDC R2, c[0x0][0x65c] ;  /* 0x00019700ff027b82 */ /* 0x000e620000000800 */
[----:B------:R-:W-:Y:S01]  /*0480*/  SHF.R.S32.HI R6, RZ, 0x1f, R5 ;  /* 0x0000001fff067819 */ /* 0x000fe20000011405 */
[----:B------:R-:W2:Y:S01]  /*0490*/  S2R R3, SR_CTAID.Y ;  /* 0x0000000000037919 */ /* 0x000ea20000002600 */
[----:B------:R-:W-:Y:S01]  /*04a0*/  UMOV UR4, 0x20 ;  /* 0x0000002000047882 */ /* 0x000fe20000000000 */
[----:B------:R-:W-:Y:S01]  /*04b0*/  ISETP.NE.AND P2, PT, R8, RZ, PT ;  /* 0x000000ff0800720c */ /* 0x000fe20003f45270 */
[----:B------:R-:W-:Y:S01]  /*04c0*/  NOP ;  /* 0x0000000000007918 */ /* 0x000fe20000000000 */
[----:B------:R-:W3:Y:S01]  /*04d0*/  S2R R4, SR_CTAID.X ;  /* 0x0000000000047919 */ /* 0x000ee20000002500 */
[----:B------:R-:W-:Y:S01]  /*04e0*/  LEA.HI R6, R6, R5, RZ, 0x2 ;  /* 0x0000000506067211 */ /* 0x000fe200078f10ff */
[----:B------:R-:W-:Y:S01]  /*04f0*/  NOP ;  /* 0x0000000000007918 */ /* 0x000fe20000000000 */
[----:B0-----:R-:W-:-:S02]  /*0500*/  ISETP.NE.OR P0, PT, R0, RZ, !P0 ;  /* 0x000000ff0000720c */ /* 0x001fc40004705670 */
[----:B-1----:R-:W-:-:S04]  /*0510*/  ISETP.NE.AND P3, PT, R2, 0x1, PT ;  /* 0x000000010200780c */ /* 0x002fc80003f65270 */
[----:B------:R-:W-:Y:S02]  /*0520*/  P2R R0, PR, RZ, 0x8 ;  /* 0x00000008ff007803 */ /* 0x000fe40000000000 */
[----:B------:R-:W-:-:S05]  /*0530*/  LOP3.LUT R0, R6, 0xfffffffc, RZ, 0xc0, !PT ;  /* 0xfffffffc06007812 */ /* 0x000fca00078ec0ff */
[----:B------:R-:W-:Y:S01]  /*0540*/  VOTEU.ALL UP0, P0 ;  /* 0x00000000003f7886 */ /* 0x000fe20000000000 */
[----:B------:R-:W-:Y:S01]  /*0550*/  IMAD.IADD R0, R5, 0x1, -R0 ;  /* 0x0000000105007824 */ /* 0x000fe200078e0a00 */
[----:B------:R-:W3:Y:S01]  /*0560*/  @P3 LDC R17, c[0x0][0x10] ;  /* 0x00000400ff113b82 */ /* 0x000ee20000000800 */
[----:B------:R-:W-:Y:S01]  /*0570*/  VOTEU.ALL UP1, P0 ;  /* 0x00000000003f7886 */ /* 0x000fe20000020000 */
[----:B--2---:R-:W-:Y:S01]  /*0580*/  @P3 IMAD.MOV.U32 R6, RZ, RZ, R3 ;  /* 0x000000ffff063224 */ /* 0x004fe200078e0003 */
[----:B------:R-:W-:Y:S01]  /*0590*/  @!UP0 UMOV UR6, 0x400 ;  /* 0x0000040000068882 */ /* 0x000fe20000000000 */
[----:B------:R-:W-:-:S04]  /*05a0*/  @!UP0 UIADD3 UR4, -UR4, 0x100000, URZ ;  /* 0x0010000004048890 */ /* 0x000fc8000fffe13f */
[----:B------:R-:W-:Y:S02]  /*05b0*/  @!UP0 USHF.L.U32 UR5, UR4, 0xb, URZ ;  /* 0x0000000b04058899 */ /* 0x000fe4000800063f */
[----:B------:R-:W-:Y:S01]  /*05c0*/  @!UP0 USHF.L.U32 UR4, UR4, 0x1, URZ ;  /* 0x0000000104048899 */ /* 0x000fe2000800063f */
[----:B------:R-:W-:Y:S02]  /*05d0*/  @P3 IMAD.MOV.U32 R7, RZ, RZ, RZ ;  /* 0x000000ffff073224 */ /* 0x000fe400078e00ff */
[----:B------:R-:W-:Y:S01]  /*05e0*/  IMAD.MOV.U32 R5, RZ, RZ, RZ ;  /* 0x000000ffff057224 */ /* 0x000fe200078e00ff */
[----:B------:R-:W0:Y:S01]  /*05f0*/  @!UP0 S2UR UR7, SR_CgaCtaId ;  /* 0x00000000000789c3 */ /* 0x000e220000008800 */
[----:B------:R-:W-:-:S07]  /*0600*/  @P3 IMAD.MOV.U32 R11, RZ, RZ, RZ ;  /* 0x000000ffff0b3224 */ /* 0x000fce00078e00ff */
[----:B------:R-:W1:Y:S01]  /*0610*/  @!P3 LDC R9, c[0x0][0xc] ;  /* 0x00000300ff09bb82 */ /* 0x000e620000000800 */
[----:B---3--:R-:W-:-:S04]  /*0620*/  @P3 IMAD.WIDE.U32 R16, R4, R17, R6 ;  /* 0x0000001104103225 */ /* 0x008fc800078e0006 */
[----:B------:R-:W-:Y:S01]  /*0630*/  @P3 IMAD.IADD R17, R17, 0x1, R11 ;  /* 0x0000000111113824 */ /* 0x000fe200078e020b */
[----:B0-----:R-:W-:Y:S01]  /*0640*/  @!UP0 ULEA UR6, UR7, UR6, 0x18 ;  /* 0x0000000607068291 */ /* 0x001fe2000f8ec03f */
[----:B------:R-:W-:Y:S01]  /*0650*/  VOTEU.ALL UP0, P0 ;  /* 0x00000000003f7886 */ /* 0x000fe20000000000 */
[----:B------:R-:W-:-:S04]  /*0660*/  ISETP.NE.AND P0, PT, R0, 0x3, PT ;  /* 0x000000030000780c */ /* 0x000fc80003f05270 */
[----:B------:R-:W-:Y:S01]  /*0670*/  ISETP.EQ.OR P0, PT, R0, RZ, !P0 ;  /* 0x000000ff0000720c */ /* 0x000fe20004702670 */
[----:B-1----:R-:W-:-:S03]  /*0680*/  @!P3 IMAD.WIDE.U32 R6, R9, R3, R4 ;  /* 0x000000030906b225 */ /* 0x002fc600078e0004 */
[C---:B------:R-:W-:Y:S01]  /*0690*/  ISETP.EQ.AND P0, PT, R8.reuse, RZ, P0 ;  /* 0x000000ff0800720c */ /* 0x040fe20000702270 */
[----:B------:R-:W-:Y:S01]  /*06a0*/  VIADD R8, R8, 0xffffffff ;  /* 0xffffffff08087836 */ /* 0x000fe20000000000 */
[----:B------:R-:W0:Y:S02]  /*06b0*/  FENCE.VIEW.ASYNC.S ;  /* 0x00000000000073c6 */ /* 0x000e240000000000 */
[----:B0-----:R0:W1:Y:S01]  /*06c0*/  @!UP0 SYNCS.EXCH.64 URZ, [UR6+0x100], UR4 ;  /* 0x00010004063f85b2 */ /* 0x0010620008000100 */
[----:B------:R-:W-:Y:S01]  /*06d0*/  @!P3 IMAD.MOV.U32 R16, RZ, RZ, R6 ;  /* 0x000000ffff10b224 */ /* 0x000fe200078e0006 */
[----:B------:R-:W-:Y:S01]  /*06e0*/  SEL R19, RZ, 0x1, !P0 ;  /* 0x00000001ff137807 */ /* 0x000fe20004000000 */
[----:B------:R-:W-:Y:S01]  /*06f0*/  @!P3 IMAD.MOV.U32 R17, RZ, RZ, R7 ;  /* 0x000000ffff11b224 */ /* 0x000fe200078e0007 */
[----:B------:R-:W-:-:S04]  /*0700*/  ISETP.GE.U32.AND P1, PT, R8, 0x2, PT ;  /* 0x000000020800780c */ /* 0x000fc80003f26070 */
[----:B------:R-:W-:Y:S01]  /*0710*/  SEL R19, R19, 0x2, P1 ;  /* 0x0000000213137807 */ /* 0x000fe20000800000 */
[----:B------:R0:W1:Y:S01]  /*0720*/  @!UP1 SYNCS.EXCH.64 URZ, [UR6+0x108], UR4 ;  /* 0x00010804063f95b2 */ /* 0x0000620008000100 */
[----:B------:R-:W-:Y:S01]  /*0730*/  NOP ;  /* 0x0000000000007918 */ /* 0x000fe20000000000 */
[----:B-1----:R-:W-:Y:S06]  /*0740*/  BAR.SYNC.DEFER_BLOCKING 0x0 ;  /* 0x0000000000007b1d */ /* 0x002fec0000010000 */
[----:B------:R-:W-:Y:S05]  /*0750*/  @!P2 BRA `(.L_x_4) ;  /* 0x00000054008ca947 */ /* 0x000fea0003800000 */
[----:B------:R-:W-:-:S13]  /*0760*/  ISETP.GT.U32.AND P0, PT, R8, 0x1, PT ;  /* 0x000000010800780c */ /* 0x000fda0003f04070 */
[----:B0-----:R-:W-:Y:S05]  /*0770*/  @P0 EXIT ;  /* 0x000000000000094d */ /* 0x001fea0003800000 */
[----:B------:R-:W-:Y:S01]  /*0780*/  ULDC.64 UR4, c[0x0][0x650] ;  /* 0x0001940000047ab9 */ /* 0x000fe20000000a00 */
[----:B------:R-:W-:Y:S01]  /*0790*/  PRMT R0, RZ, 0x7610, R0 ;  /* 0x00007610ff007816 */ /* 0x000fe20000000000 */
[----:B------:R-:W-:Y:S01]  /*07a0*/  IMAD.MOV.U32 R77, RZ, RZ, -0x1 ;  /* 0xffffffffff4d7424 */ /* 0x000fe200078e00ff */
[----:B------:R-:W-:Y:S01]  /*07b0*/  ISETP.GE.U32.AND P0, PT, R16, UR4, PT ;  /* 0x0000000410007c0c */ /* 0x000fe2000bf06070 */
[----:B------:R-:W-:Y:S02]  /*07c0*/  IMAD.MOV.U32 R75, RZ, RZ, -0x1 ;  /* 0xffffffffff4b7424 */ /* 0x000fe400078e00ff */
[----:B------:R-:W-:Y:S01]  /*07d0*/  IMAD.MOV.U32 R23, RZ, RZ, -0x1 ;  /* 0xffffffffff177424 */ /* 0x000fe200078e00ff */
[----:B------:R-:W-:-:S13]  /*07e0*/  ISETP.GE.U32.AND.EX P0, PT, R17, UR5, PT, P0 ;  /* 0x0000000511007c0c */ /* 0x000fda000bf06100 */
[----:B------:R-:W-:Y:S05]  /*07f0*/  @P0 BRA `(.L_x_5) ;  /* 0x0000000400540947 */ /* 0x000fea0003800000 */
[----:B------:R-:W0:Y:S01]  /*0800*/  LDC.64 R14, c[0x0][0x628] ;  /* 0x00018a00ff0e7b82 */ /* 0x000e220000000a00 */
[----:B------:R-:W-:Y:S02]  /*0810*/  IMAD.MOV.U32 R6, RZ, RZ, R16 ;  /* 0x000000ffff067224 */ /* 0x000fe400078e0010 */
[----:B------:R-:W-:-:S05]  /*0820*/  IMAD.MOV.U32 R7, RZ, RZ, R17 ;  /* 0x000000ffff077224 */ /* 0x000fca00078e0011 */
[----:B------:R-:W1:Y:S08]  /*0830*/  LDC R0, c[0x0][0x630] ;  /* 0x00018c00ff007b82 */ /* 0x000e700000000800 */
[----:B------:R-:W2:Y:S01]  /*0840*/  LDC.64 R20, c[0x0][0x620] ;  /* 0x00018800ff147b82 */ /* 0x000ea20000000a00 */
[----:B0-----:R-:W-:-:S04]  /*0850*/  ISETP.NE.U32.AND P0, PT, R14, RZ, PT ;  /* 0x000000ff0e00720c */ /* 0x001fc80003f05070 */
[----:B------:R-:W-:-:S13]  /*0860*/  ISETP.NE.AND.EX P0, PT, R15, RZ, PT, P0 ;  /* 0x000000ff0f00720c */ /* 0x000fda0003f05300 */
[----:B-12---:R-:W-:Y:S05]  /*0870*/  @!P0 BRA `(.L_x_6) ;  /* 0x0000000000288947 */ /* 0x006fea0003800000 */
[----:B------:R-:W0:Y:S02]  /*0880*/  LDC R11, c[0x0][0x634] ;  /* 0x00018d00ff0b7b82 */ /* 0x000e240000000800 */
[----:B0-----:R-:W-:-:S05]  /*0890*/  IADD3 R11, P0, R16, R11, RZ ;  /* 0x0000000b100b7210 */ /* 0x001fca0007f1e0ff */
[----:B------:R-:W-:-:S04]  /*08a0*/  IMAD.X R13, RZ, RZ, R17, P0 ;  /* 0x000000ffff0d7224 */ /* 0x000fc800000e0611 */
[----:B------:R-:W-:-:S04]  /*08b0*/  IMAD.WIDE.U32 R6, R13, R14, RZ ;  /* 0x0000000e0d067225 */ /* 0x000fc800078e00ff */
[----:B------:R-:W-:-:S04]  /*08c0*/  IMAD.WIDE.U32 R8, P0, R11, R15, R6 ;  /* 0x0000000f0b087225 */ /* 0x000fc80007800006 */
[----:B------:R-:W-:-:S04]  /*08d0*/  IMAD.WIDE.U32 R6, R11, R14, RZ ;  /* 0x0000000e0b067225 */ /* 0x000fc800078e00ff */
[----:B------:R-:W-:Y:S01]  /*08e0*/  IMAD.X R11, RZ, RZ, RZ, P0 ;  /* 0x000000ffff0b7224 */ /* 0x000fe200000e06ff */
[----:B------:R-:W-:Y:S01]  /*08f0*/  IADD3 RZ, P0, R7, R8, RZ ;  /* 0x0000000807ff7210 */ /* 0x000fe20007f1e0ff */
[----:B------:R-:W-:-:S04]  /*0900*/  IMAD.MOV.U32 R10, RZ, RZ, R9 ;  /* 0x000000ffff0a7224 */ /* 0x000fc800078e0009 */
[----:B------:R-:W-:-:S08]  /*0910*/  IMAD.WIDE.U32.X R6, R13, R15, R10, P0 ;  /* 0x0000000f0d067225 */ /* 0x000fd000000e040a */
.L_x_6:
[-CC-:B------:R-:W-:Y:S01]  /*0920*/  SHF.R.U64 R23, R6, R0.reuse, R7.reuse ;  /* 0x0000000006177219 */ /* 0x180fe20000001207 */
[----:B------:R-:W0:Y:S01]  /*0930*/  LDC R10, c[0x0][0x618] ;  /* 0x00018600ff0a7b82 */ /* 0x000e220000000800 */
[----:B------:R-:W-:Y:S01]  /*0940*/  SHF.R.U32.HI R5, RZ, R0, R7 ;  /* 0x00000000ff057219 */ /* 0x000fe20000011607 */
[----:B------:R-:W-:Y:S01]  /*0950*/  ULDC UR4, c[0x0][0x150] ;  /* 0x0000540000047ab9 */ /* 0x000fe20000000800 */
[----:B------:R-:W-:Y:S02]  /*0960*/  IADD3 R9, P0, RZ, -R23, RZ ;  /* 0x80000017ff097210 */ /* 0x000fe40007f1e0ff */
[----:B------:R-:W-:-:S03]  /*0970*/  I2FP.F32.U32 R0, R4 ;  /* 0x0000000400007245 */ /* 0x000fc60000201000 */
[----:B------:R-:W1:Y:S01]  /*0980*/  LDC.64 R28, c[0x0][0x640] ;  /* 0x00019000ff1c7b82 */ /* 0x000e620000000a00 */
[----:B------:R-:W-:Y:S02]  /*0990*/  IMAD.X R11, RZ, RZ, ~R5, P0 ;  /* 0x000000ffff0b7224 */ /* 0x000fe400000e0e05 */
[----:B------:R-:W-:Y:S01]  /*09a0*/  FMUL R0, R0, UR4 ;  /* 0x0000000400007c20 */ /* 0x000fe20008400000 */
[----:B------:R-:W-:Y:S01]  /*09b0*/  IMAD.WIDE.U32 R6, R9, R20, R16 ;  /* 0x0000001409067225 */ /* 0x000fe200078e0010 */
[----:B------:R-:W-:-:S03]  /*09c0*/  ULDC UR4, c[0x0][0x154] ;  /* 0x0000550000047ab9 */ /* 0x000fc60000000800 */
[----:B------:R-:W-:Y:S01]  /*09d0*/  IMAD R8, R11, R20, RZ ;  /* 0x000000140b087224 */ /* 0x000fe200078e02ff */
[----:B------:R-:W2:Y:S01]  /*09e0*/  LDC R5, c[0x0][0x144] ;  /* 0x00005100ff057b82 */ /* 0x000ea20000000800 */
[----:B------:R-:W3:Y:S02]  /*09f0*/  F2I.U32.TRUNC.NTZ R0, R0 ;  /* 0x0000000000007305 */ /* 0x000ee4000020f000 */
[----:B------:R-:W-:-:S04]  /*0a00*/  IMAD R9, R9, R21, R8 ;  /* 0x0000001509097224 */ /* 0x000fc800078e0208 */
[----:B------:R-:W-:Y:S01]  /*0a10*/  IMAD.IADD R7, R7, 0x1, R9 ;  /* 0x0000000107077824 */ /* 0x000fe200078e0209 */
[----:B------:R-:W4:Y:S01]  /*0a20*/  LDC R12, c[0x0][0x608] ;  /* 0x00018200ff0c7b82 */ /* 0x000f220000000800 */
[----:B------:R-:W-:-:S03]  /*0a30*/  IMAD.MOV.U32 R9, RZ, RZ, -0x1 ;  /* 0xffffffffff097424 */ /* 0x000fc600078e00ff */
[-CC-:B0-----:R-:W-:Y:S02]  /*0a40*/  SHF.R.U64 R20, R6, R10.reuse, R7.reuse ;  /* 0x0000000a06147219 */ /* 0x181fe40000001207 */
[----:B------:R-:W-:Y:S02]  /*0a50*/  I2FP.F32.U32 R6, R3 ;  /* 0x0000000300067245 */ /* 0x000fe40000201000 */
[----:B------:R-:W0:Y:S01]  /*0a60*/  LDC R26, c[0x0][0x658] ;  /* 0x00019600ff1a7b82 */ /* 0x000e220000000800 */
[----:B-1----:R-:W-:Y:S01]  /*0a70*/  ISETP.NE.U32.AND P0, PT, R28, RZ, PT ;  /* 0x000000ff1c00720c */ /* 0x002fe20003f05070 */
[----:B---3--:R-:W-:Y:S01]  /*0a80*/  IMAD.MOV R8, RZ, RZ, -R0 ;  /* 0x000000ffff087224 */ /* 0x008fe200078e0a00 */
[----:B------:R-:W-:Y:S01]  /*0a90*/  SHF.R.U32.HI R7, RZ, R10, R7 ;  /* 0x0000000aff077219 */ /* 0x000fe20000011607 */
[----:B------:R-:W-:Y:S01]  /*0aa0*/  FMUL R6, R6, UR4 ;  /* 0x0000000406067c20 */ /* 0x000fe20008400000 */
[----:B------:R-:W-:-:S03]  /*0ab0*/  ISETP.NE.AND.EX P0, PT, R29, RZ, PT, P0 ;  /* 0x000000ff1d00720c */ /* 0x000fc60003f05300 */
[----:B------:R-:W1:Y:S01]  /*0ac0*/  LDC R14, c[0x0][0x148] ;  /* 0x00005200ff0e7b82 */ /* 0x000e620000000800 */
[----:B--2---:R-:W-:-:S07]  /*0ad0*/  IMAD R0, R5, R8, R4 ;  /* 0x0000000805007224 */ /* 0x004fce00078e0204 */
[----:B------:R-:W2:Y:S01]  /*0ae0*/  LDC R24, c[0x0][0x600] ;  /* 0x00018000ff187b82 */ /* 0x000ea20000000800 */
[-CC-:B----4-:R-:W-:Y:S02]  /*0af0*/  SHF.R.U64 R30, R20, R12.reuse, R7.reuse ;  /* 0x0000000c141e7219 */ /* 0x190fe40000001207 */
[----:B------:R-:W-:Y:S01]  /*0b00*/  SHF.R.U32.HI R5, RZ, R12, R7 ;  /* 0x0000000cff057219 */ /* 0x000fe20000011607 */
[----:B------:R-:W-:Y:S01]  /*0b10*/  IMAD.MOV.U32 R7, RZ, RZ, 0x1 ;  /* 0x00000001ff077424 */ /* 0x000fe200078e00ff */
[----:B------:R3:W4:Y:S03]  /*0b20*/  F2I.U32.TRUNC.NTZ R12, R6 ;  /* 0x00000006000c7305 */ /* 0x000726000020f000 */
[----:B------:R-:W1:Y:S01]  /*0b30*/  LDC R15, c[0x0][0x648] ;  /* 0x00019200ff0f7b82 */ /* 0x000e620000000800 */
[-C--:B0-----:R-:W-:Y:S02]  /*0b40*/  SHF.L.U32 R4, R9, R26.reuse, RZ ;  /* 0x0000001a09047219 */ /* 0x081fe400000006ff */
[----:B------:R-:W-:-:S02]  /*0b50*/  SHF.R.U64 R32, R30, R26, R5 ;  /* 0x0000001a1e207219 */ /* 0x000fc40000001205 */
[----:B------:R-:W-:Y:S02]  /*0b60*/  LOP3.LUT R11, RZ, R4, RZ, 0x33, !PT ;  /* 0x00000004ff0b7212 */ /* 0x000fe400078e33ff */
[-C--:B------:R-:W-:Y:S01]  /*0b70*/  SHF.R.U32.HI R5, RZ, R26.reuse, R5 ;  /* 0x0000001aff057219 */ /* 0x080fe20000011605 */
[----:B------:R-:W0:Y:S01]  /*0b80*/  LDC R21, c[0x0][0x638] ;  /* 0x00018e00ff157b82 */ /* 0x000e220000000800 */
[----:B------:R-:W-:Y:S01]  /*0b90*/  SHF.L.U32 R10, R7, R26, RZ ;  /* 0x0000001a070a7219 */ /* 0x000fe200000006ff */
[----:B------:R-:W-:-:S06]  /*0ba0*/  IMAD.MOV.U32 R4, RZ, RZ, R32 ;  /* 0x000000ffff047224 */ /* 0x000fcc00078e0020 */
[----:B------:R-:W0:Y:S01]  /*0bb0*/  LDC R77, c[0x0][0x610] ;  /* 0x00018400ff4d7b82 */ /* 0x000e220000000800 */
[----:B---34-:R-:W-:Y:S05]  /*0bc0*/  @!P0 BRA `(.L_x_7) ;  /* 0x0000000000288947 */ /* 0x018fea0003800000 */
[----:B------:R-:W3:Y:S02]  /*0bd0*/  LDC R9, c[0x0][0x64c] ;  /* 0x00019300ff097b82 */ /* 0x000ee40000000800 */
[----:B---3--:R-:W-:-:S05]  /*0be0*/  IADD3 R9, P0, R32, R9, RZ ;  /* 0x0000000920097210 */ /* 0x008fca0007f1e0ff */
        /* <DEDUP_REMOVED lines=8> */
.L_x_7:
[----:B-1----:R-:W-:Y:S01]  /*0c70*/  SHF.R.U64 R4, R4, R15, R5 ;  /* 0x0000000f04047219 */ /* 0x002fe20000001205 */
[----:B--2---:R-:W-:Y:S01]  /*0c80*/  VIADD R5, R24, 0xffffffff ;  /* 0xffffffff18057836 */ /* 0x004fe20000000000 */
[----:B------:R-:W-:Y:S01]  /*0c90*/  LOP3.LUT R11, R30, R11, RZ, 0xc0, !PT ;  /* 0x0000000b1e0b7212 */ /* 0x000fe200078ec0ff */
[----:B------:R-:W-:Y:S02]  /*0ca0*/  IMAD.MOV R12, RZ, RZ, -R12 ;  /* 0x000000ffff0c7224 */ /* 0x000fe400078e0a0c */
[----:B------:R-:W-:Y:S02]  /*0cb0*/  IMAD.MOV R6, RZ, RZ, -R4 ;  /* 0x000000ffff067224 */ /* 0x000fe400078e0a04 */
[----:B------:R-:W-:Y:S01]  /*0cc0*/  IMAD R11, R10, R4, R11 ;  /* 0x000000040a0b7224 */ /* 0x000fe200078e020b */
[----:B------:R-:W-:Y:S01]  /*0cd0*/  LOP3.LUT R4, R20, R5, RZ, 0xc0, !PT ;  /* 0x0000000514047212 */ /* 0x000fe200078ec0ff */
[----:B------:R-:W-:Y:S02]  /*0ce0*/  @P3 IMAD R0, R14, R12, R3 ;  /* 0x0000000c0e003224 */ /* 0x000fe400078e0203 */
[----:B0-----:R-:W-:-:S02]  /*0cf0*/  IMAD R3, R6, R21, R32 ;  /* 0x0000001506037224 */ /* 0x001fc400078e0220 */
[----:B------:R-:W-:Y:S02]  /*0d00*/  IMAD R77, R11, R77, R0 ;  /* 0x0000004d0b4d7224 */ /* 0x000fe400078e0200 */
[----:B------:R-:W-:Y:S02]  /*0d10*/  IMAD R4, R3, R24, R4 ;  /* 0x0000001803047224 */ /* 0x000fe400078e0204 */
[----:B------:R-:W-:-:S03]  /*0d20*/  IMAD.MOV.U32 R0, RZ, RZ, 0x1 ;  /* 0x00000001ff007424 */ /* 0x000fc600078e00ff */
[----:B------:R-:W-:Y:S02]  /*0d30*/  SEL R75, R4, R77, !P3 ;  /* 0x0000004d044b7207 */ /* 0x000fe40005800000 */
[----:B------:R-:W-:-:S07]  /*0d40*/  SEL R77, R77, R4, !P3 ;  /* 0x000000044d4d7207 */ /* 0x000fce0005800000 */
.L_x_5:
[----:B------:R-:W-:-:S08]  /*0d50*/  NOP ;  /* 0x0000000000007918 */ /* 0x000fd00000000000 */
[----:B------:R-:W0:Y:S02]  /*0d60*/  USETMAXREG.TRY_ALLOC.CTAPOOL UP0, 0xe8 ;  /* 0x000000e8000079c8 */ /* 0x000e240008000600 */
[----:B0-----:R-:W-:-:S13]  /*0d70*/  PLOP3.LUT P0, PT, PT, PT, UP0, 0x80, 0x0 ;  /* 0x000000000000781c */ /* 0x001fda0003f0f008 */
[----:B------:R-:W-:Y:S05]  /*0d80*/  @!P0 BRA `(.L_x_5) ;  /* 0xfffffffc00f08947 */ /* 0x000fea000383ffff */
[----:B------:R-:W-:Y:S01]  /*0d90*/  ULDC.64 UR4, c[0x0][0x598] ;  /* 0x0001660000047ab9 */ /* 0x000fe20000000a00 */
[----:B------:R-:W-:Y:S01]  /*0da0*/  ULDC.64 UR36, c[0x0][0x208] ;  /* 0x0000820000247ab9 */ /* 0x000fe20000000a00 */
[----:B------:R-:W-:-:S04]  /*0db0*/  ISETP.NE.U32.AND P0, PT, RZ, UR4, PT ;  /* 0x00000004ff007c0c */ /* 0x000fc8000bf05070 */
[----:B------:R-:W-:-:S13]  /*0dc0*/  ISETP.NE.AND.EX P0, PT, RZ, UR5, PT, P0 ;  /* 0x00000005ff007c0c */ /* 0x000fda000bf05300 */
[----:B------:R-:W-:Y:S05]  /*0dd0*/  @!P0 BRA `(.L_x_8) ;  /* 0x00000000001c8947 */ /* 0x000fea0003800000 */
[----:B------:R-:W0:Y:S02]  /*0de0*/  LDC.64 R4, c[0x0][0x598] ;  /* 0x00016600ff047b82 */ /* 0x000e240000000a00 */
[----:B0-----:R-:W2:Y:S02]  /*0df0*/  LDG.E.64 R4, desc[UR36][R4.64] ;  /* 0x0000002404047981 */ /* 0x001ea4000c1e1b00 */
[----:B--2---:R-:W-:-:S04]  /*0e00*/  ISETP.NE.U32.AND P0, PT, R4, RZ, PT ;  /* 0x000000ff0400720c */ /* 0x004fc80003f05070 */
[----:B------:R-:W-:-:S13]  /*0e10*/  ISETP.NE.AND.EX P0, PT, R5, RZ, PT, P0 ;  /* 0x000000ff0500720c */ /* 0x000fda0003f05300 */
[----:B------:R-:W-:Y:S05]  /*0e20*/  @!P0 BRA `(.L_x_8) ;  /* 0x0000000000088947 */ /* 0x000fea0003800000 */
[----:B------:R0:W5:Y:S01]  /*0e30*/  LD.E R72, desc[UR36][R4.64] ;  /* 0x0000002404487980 */ /* 0x000162000c101900 */
[----:B------:R-:W-:Y:S05]  /*0e40*/  BRA `(.L_x_9) ;  /* 0x0000000000247947 */ /* 0x000fea0003800000 */
.L_x_8:
[----:B------:R-:W-:Y:S02]  /*0e50*/  ULDC.64 UR4, c[0x0][0x588] ;  /* 0x0001620000047ab9 */ /* 0x000fe40000000a00 */
[----:B------:R-:W-:-:S04]  /*0e60*/  ISETP.NE.U32.AND P0, PT, RZ, UR4, PT ;  /* 0x00000004ff007c0c */ /* 0x000fc8000bf05070 */
[----:B------:R-:W-:-:S13]  /*0e70*/  ISETP.NE.AND.EX P0, PT, RZ, UR5, PT, P0 ;  /* 0x00000005ff007c0c */ /* 0x000fda000bf05300 */
[----:B------:R-:W-:Y:S05]  /*0e80*/  @!P0 BRA `(.L_x_10) ;  /* 0x00000000000c8947 */ /* 0x000fea0003800000 */
[----:B------:R-:W0:Y:S02]  /*0e90*/  LDC.64 R72, c[0x0][0x588] ;  /* 0x00016200ff487b82 */ /* 0x000e240000000a00 */
[----:B0-----:R1:W5:Y:S01]  /*0ea0*/  LDG.E R72, desc[UR36][R72.64] ;  /* 0x0000002448487981 */ /* 0x001362000c1e1900 */
[----:B------:R-:W-:Y:S05]  /*0eb0*/  BRA `(.L_x_9) ;  /* 0x0000000000087947 */ /* 0x000fea0003800000 */
.L_x_10:
[----:B------:R-:W-:Y:S02]  /*0ec0*/  ULDC UR4, c[0x0][0x580] ;  /* 0x0001600000047ab9 */ /* 0x000fe40000000800 */
[----:B------:R-:W-:-:S07]  /*0ed0*/  IMAD.U32 R72, RZ, RZ, UR4 ;  /* 0x00000004ff487e24 */ /* 0x000fce000f8e00ff */
.L_x_9:
[----:B------:R-:W-:Y:S02]  /*0ee0*/  ULDC.64 UR4, c[0x0][0x5a0] ;  /* 0x0001680000047ab9 */ /* 0x000fe40000000a00 */
[----:B------:R-:W-:-:S04]  /*0ef0*/  ISETP.NE.U32.AND P0, PT, RZ, UR4, PT ;  /* 0x00000004ff007c0c */ /* 0x000fc8000bf05070 */
[----:B------:R-:W-:-:S13]  /*0f00*/  ISETP.NE.AND.EX P0, PT, RZ, UR5, PT, P0 ;  /* 0x00000005ff007c0c */ /* 0x000fda000bf05300 */
[----:B------:R-:W-:Y:S05]  /*0f10*/  @!P0 BRA `(.L_x_11) ;  /* 0x00000000001c8947 */ /* 0x000fea0003800000 */
[----:B0-----:R-:W0:Y:S02]  /*0f20*/  LDC.64 R4, c[0x0][0x5a0] ;  /* 0x00016800ff047b82 */ /* 0x001e240000000a00 */
[----:B0-----:R-:W2:Y:S02]  /*0f30*/  LDG.E.64 R4, desc[UR36][R4.64] ;  /* 0x0000002404047981 */ /* 0x001ea4000c1e1b00 */
[----:B--2---:R-:W-:-:S04]  /*0f40*/  ISETP.NE.U32.AND P0, PT, R4, RZ, PT ;  /* 0x000000ff0400720c */ /* 0x004fc80003f05070 */
[----:B------:R-:W-:-:S13]  /*0f50*/  ISETP.NE.AND.EX P0, PT, R5, RZ, PT, P0 ;  /* 0x000000ff0500720c */ /* 0x000fda0003f05300 */
[----:B------:R-:W-:Y:S05]  /*0f60*/  @!P0 BRA `(.L_x_11) ;  /* 0x0000000000088947 */ /* 0x000fea0003800000 */
[----:B-1----:R0:W5:Y:S01]  /*0f70*/  LD.E R73, desc[UR36][R4.64] ;  /* 0x0000002404497980 */ /* 0x002162000c101900 */
[----:B------:R-:W-:Y:S05]  /*0f80*/  BRA `(.L_x_12) ;  /* 0x0000000000247947 */ /* 0x000fea0003800000 */
.L_x_11:
[----:B------:R-:W-:Y:S02]  /*0f90*/  ULDC.64 UR4, c[0x0][0x590] ;  /* 0x0001640000047ab9 */ /* 0x000fe40000000a00 */
[----:B------:R-:W-:-:S04]  /*0fa0*/  ISETP.NE.U32.AND P0, PT, RZ, UR4, PT ;  /* 0x00000004ff007c0c */ /* 0x000fc8000bf05070 */
[----:B------:R-:W-:-:S13]  /*0fb0*/  ISETP.NE.AND.EX P0, PT, RZ, UR5, PT, P0 ;  /* 0x00000005ff007c0c */ /* 0x000fda000bf05300 */
[----:B------:R-:W-:Y:S05]  /*0fc0*/  @!P0 BRA `(.L_x_13) ;  /* 0x00000000000c8947 */ /* 0x000fea0003800000 */
[----:B0-----:R-:W1:Y:S02]  /*0fd0*/  LDC.64 R4, c[0x0][0x590] ;  /* 0x00016400ff047b82 */ /* 0x001e640000000a00 */
[----:B-1----:R1:W5:Y:S01]  /*0fe0*/  LDG.E R73, desc[UR36][R4.64] ;  /* 0x0000002404497981 */ /* 0x002362000c1e1900 */
[----:B------:R-:W-:Y:S05]  /*0ff0*/  BRA `(.L_x_12) ;  /* 0x0000000000087947 */ /* 0x000fea0003800000 */
.L_x_13:
[----:B------:R-:W-:Y:S02]  /*1000*/  ULDC UR4, c[0x0][0x584] ;  /* 0x0001610000047ab9 */ /* 0x000fe40000000800 */
[----:B-1----:R-:W-:-:S07]  /*1010*/  IMAD.U32 R73, RZ, RZ, UR4 ;  /* 0x00000004ff497e24 */ /* 0x002fce000f8e00ff */
.L_x_12:
[----:B------:R-:W-:-:S13]  /*1020*/  LOP3.LUT P0, RZ, R0, 0xff, RZ, 0xc0, !PT ;  /* 0x000000ff00ff7812 */ /* 0x000fda000780c0ff */
[----:B------:R-:W-:Y:S05]  /*1030*/  @!P0 EXIT ;  /* 0x000000000000894d */ /* 0x000fea0003800000 */
[----:B------:R-:W-:Y:S01]  /*1040*/  ULDC UR4, c[0x0][0x28c] ;  /* 0x0000a30000047ab9 */ /* 0x000fe20000000800 */
[----:B------:R-:W-:Y:S01]  /*1050*/  LOP3.LUT R90, R19, 0x1, RZ, 0xfc, !PT ;  /* 0x00000001135a7812 */ /* 0x000fe200078efcff */
[----:B------:R-:W-:Y:S01]  /*1060*/  UIADD3 UR4, UR4, 0x1f, URZ ;  /* 0x0000001f04047890 */ /* 0x000fe2000fffe03f */
[----:B------:R-:W-:Y:S01]  /*1070*/  UMOV UR38, URZ ;  /* 0x0000003f00267c82 */ /* 0x000fe20008000000 */
[----:B------:R-:W-:Y:S02]  /*1080*/  UMOV UR39, URZ ;  /* 0x0000003f00277c82 */ /* 0x000fe40008000000 */
[----:B------:R-:W-:-:S04]  /*1090*/  USHF.R.S32.HI UR5, URZ, 0x1f, UR4 ;  /* 0x0000001f3f057899 */ /* 0x000fc80008011404 */
[----:B------:R-:W-:-:S04]  /*10a0*/  ULEA.HI UR5, UR5, UR4, URZ, 0x5 ;  /* 0x0000000405057291 */ /* 0x000fc8000f8f283f */
[----:B------:R-:W-:-:S12]  /*10b0*/  USHF.R.S32.HI UR40, URZ, 0x5, UR5 ;  /* 0x000000053f287899 */ /* 0x000fd80008011405 */
.L_x_125:
[----:B------:R-:W-:Y:S01]  /*10c0*/  LOP3.LUT R0, R18, 0x80, RZ, 0xc0, !PT ;  /* 0x0000008012007812 */ /* 0x000fe200078ec0ff */
[----:B--2---:R-:W2:Y:S01]  /*10d0*/  S2UR UR6, SR_CgaCtaId ;  /* 0x00000000000679c3 */ /* 0x004ea20000008800 */
[----:B------:R-:W-:Y:S02]  /*10e0*/  UMOV UR41, 0x400 ;  /* 0x0000040000297882 */ /* 0x000fe40000000000 */
[----:B------:R-:W-:-:S06]  /*10f0*/  SHF.R.U32.HI R0, RZ, 0x7, R0 ;  /* 0x00000007ff007819 */ /* 0x000fcc0000011600 */
[----:B---3--:R-:W3:Y:S01]  /*1100*/  SHFL.IDX PT, R0, R0, RZ, 0x1f ;  /* 0x00001fff00007589 */ /* 0x008ee200000e0000 */
[----:B--2---:R-:W-:Y:S01]  /*1110*/  ULEA UR41, UR6, UR41, 0x18 ;  /* 0x0000002906297291 */ /* 0x004fe2000f8ec03f */
[----:B---3--:R-:W-:-:S13]  /*1120*/  R2UR UR4, R0 ;  /* 0x00000000000472ca */ /* 0x008fda00000e0000 */
[----:B------:R-:W-:-:S04]  /*1130*/  ULEA.HI UR5, UR4, UR4, URZ, 0x1 ;  /* 0x0000000404057291 */ /* 0x000fc8000f8f083f */
[----:B------:R-:W-:-:S04]  /*1140*/  ULOP3.LUT UR5, UR5, 0xffffe, URZ, 0xc0, !UPT ;  /* 0x000ffffe05057892 */ /* 0x000fc8000f8ec03f */
[----:B------:R-:W-:-:S03]  /*1150*/  UIADD3 UR5, UR4, -UR5, URZ ;  /* 0x8000000504057290 */ /* 0x000fc6000fffe03f */
[----:B------:R-:W-:Y:S01]  /*1160*/  ULDC UR4, c[0x0][0x28c] ;  /* 0x0000a30000047ab9 */ /* 0x000fe20000000800 */
[----:B------:R-:W-:Y:S01]  /*1170*/  ULEA UR5, UR5, UR41, 0xc ;  /* 0x0000002905057291 */ /* 0x000fe2000f8e603f */
[----:B------:R-:W-:-:S03]  /*1180*/  ISETP.LT.AND P0, PT, RZ, UR4, PT ;  /* 0x00000004ff007c0c */ /* 0x000fc6000bf01270 */
[----:B------:R-:W-:-:S04]  /*1190*/  UIADD3 UR5, UR5, 0x200, URZ ;  /* 0x0000020005057890 */ /* 0x000fc8000fffe03f */
[----:B------:R-:W-:-:S04]  /*11a0*/  USHF.R.U32.HI UR5, URZ, 0x4, UR5 ;  /* 0x000000043f057899 */ /* 0x000fc80008011605 */
[----:B------:R-:W-:-:S04]  /*11b0*/  ULOP3.LUT UR5, UR5, 0x3fff, URZ, 0xc0, !UPT ;  /* 0x00003fff05057892 */ /* 0x000fc8000f8ec03f */
[----:B------:R-:W-:Y:S01]  /*11c0*/  ULOP3.LUT UR42, UR5, 0x10000, URZ, 0xfc, !UPT ;  /* 0x00010000052a7892 */ /* 0x000fe2000f8efc3f */
[----:B----45:R-:W-:Y:S11]  /*11d0*/  @P0 BRA `(.L_x_14) ;  /* 0x0000000000400947 */ /* 0x030ff60003800000 */
[----:B------:R-:W-:Y:S01]  /*11e0*/  MOV R0, 0x0 ;  /* 0x0000000000007802 */ /* 0x000fe20000000f00 */
[----:B------:R-:W-:Y:S01]  /*11f0*/  ULDC.64 UR4, c[0x4][0x68] ;  /* 0x01001a0000047ab9 */ /* 0x000fe20000000a00 */
[----:B------:R-:W-:Y:S01]  /*1200*/  ULDC.64 UR6, c[0x4][0x8] ;  /* 0x0100020000067ab9 */ /* 0x000fe20000000a00 */
[----:B01----:R-:W-:Y:S01]  /*1210*/  IMAD.U32 R4, RZ, RZ, UR4 ;  /* 0x00000004ff047e24 */ /* 0x003fe2000f8e00ff */
[----:B------:R0:W1:Y:S01]  /*1220*/  LDC.64 R14, c[0x4][R0] ;  /* 0x01000000000e7b82 */ /* 0x0000620000000a00 */
[----:B------:R-:W-:Y:S01]  /*1230*/  IMAD.U32 R5, RZ, RZ, UR5 ;  /* 0x00000005ff057e24 */ /* 0x000fe2000f8e00ff */
[----:B------:R-:W-:Y:S01]  /*1240*/  ULDC.64 UR4, c[0x4][0x70] ;  /* 0x01001c0000047ab9 */ /* 0x000fe20000000a00 */
[----:B------:R-:W-:Y:S02]  /*1250*/  IMAD.U32 R10, RZ, RZ, UR6 ;  /* 0x00000006ff0a7e24 */ /* 0x000fe4000f8e00ff */
[----:B------:R-:W-:Y:S02]  /*1260*/  IMAD.U32 R6, RZ, RZ, UR4 ;  /* 0x00000004ff067e24 */ /* 0x000fe4000f8e00ff */
[----:B------:R-:W-:-:S02]  /*1270*/  IMAD.U32 R7, RZ, RZ, UR5 ;  /* 0x00000005ff077e24 */ /* 0x000fc4000f8e00ff */
[----:B------:R-:W-:Y:S02]  /*1280*/  IMAD.U32 R11, RZ, RZ, UR7 ;  /* 0x00000007ff0b7e24 */ /* 0x000fe4000f8e00ff */
[----:B------:R-:W-:Y:S02]  /*1290*/  IMAD.MOV.U32 R8, RZ, RZ, 0x1e1 ;  /* 0x000001e1ff087424 */ /* 0x000fe400078e00ff */
[----:B------:R-:W-:Y:S02]  /*12a0*/  IMAD.MOV.U32 R12, RZ, RZ, 0x1 ;  /* 0x00000001ff0c7424 */ /* 0x000fe400078e00ff */
[----:B0-----:R-:W-:-:S07]  /*12b0*/  IMAD.MOV.U32 R13, RZ, RZ, RZ ;  /* 0x000000ffff0d7224 */ /* 0x001fce00078e00ff */
[----:B------:R-:W-:-:S07]  /*12c0*/  LEPC R20, `(.L_x_14) ;  /* 0x000000001014794e */ /* 0x000fce0000000000 */
[----:B-1---5:R-:W-:Y:S05]  /*12d0*/  CALL.ABS.NOINC R14 ;  /* 0x000000000e007343 */ /* 0x022fea0003c00000 */
.L_x_14:
[----:B------:R-:W-:-:S13]  /*12e0*/  ISETP.NE.AND P0, PT, R90, 0x3, PT ;  /* 0x000000035a00780c */ /* 0x000fda0003f05270 */
[----:B------:R-:W-:Y:S05]  /*12f0*/  @!P0 BRA `(.L_x_15) ;  /* 0x0000000000048947 */ /* 0x000fea0003800000 */
[----:B------:R-:W-:Y:S01]  /*1300*/  BPT.TRAP 0x1 ;  /* 0x000000040000795c */ /* 0x000fe20000300000 */
.L_x_15:
[----:B------:R-:W-:Y:S02]  /*1310*/  IMAD.U32 R3, RZ, RZ, UR39 ;  /* 0x00000027ff037e24 */ /* 0x000fe4000f8e00ff */
[----:B------:R-:W-:-:S03]  /*1320*/  IMAD.U32 R0, RZ, RZ, UR38 ;  /* 0x00000026ff007e24 */ /* 0x000fc6000f8e00ff */
[----:B------:R-:W-:Y:S02]  /*1330*/  LEA R3, R3, UR41, 0x3 ;  /* 0x0000002903037c11 */ /* 0x000fe4000f8e18ff */
[----:B------:R-:W-:-:S04]  /*1340*/  SHF.L.U32 R0, R0, 0x1f, RZ ;  /* 0x0000001f00007819 */ /* 0x000fc800000006ff */
[----:B------:R2:W3:Y:S01]  /*1350*/  SYNCS.PHASECHK.TRANS64.TRYWAIT P1, [R3+URZ], R0 ;  /* 0x00000000030075a7 */ /* 0x0004e2000802017f */
[----:B------:R-:W-:Y:S05]  /*1360*/  @!P0 BRA `(.L_x_16) ;  /* 0x0000000000048947 */ /* 0x000fea0003800000 */
[----:B------:R-:W-:Y:S01]  /*1370*/  BPT.TRAP 0x1 ;  /* 0x000000040000795c */ /* 0x000fe20000300000 */
.L_x_16:
[----:B---3--:R-:W-:Y:S05]  /*1380*/  @P1 BRA `(.L_x_17) ;  /* 0x0000000000081947 */ /* 0x008fea0003800000 */
[----:B------:R-:W3:Y:S02]  /*1390*/  SYNCS.PHASECHK.TRANS64.TRYWAIT P1, [R3+URZ], R0 ;  /* 0x00000000030075a7 */ /* 0x000ee4000802017f */
[----:B---3--:R-:W-:Y:S05]  /*13a0*/  @!P1 BRA `(.L_x_18) ;  /* 0x0000006400909947 */ /* 0x008fea0003800000 */
.L_x_17:
[----:B------:R-:W-:-:S04]  /*13b0*/  UISETP.LT.AND UP0, UPT, UR40, 0x1, UPT ;  /* 0x000000012800788c */ /* 0x000fc8000bf01270 */
[----:B------:R-:W-:-:S06]  /*13c0*/  USEL UR4, UR40, 0x1, UP0 ;  /* 0x0000000128047887 */ /* 0x000fcc0008000000 */
[----:B--23--:R-:W-:Y:S01]  /*13d0*/  IMAD.U32 R0, RZ, RZ, UR4 ;  /* 0x00000004ff007e24 */ /* 0x00cfe2000f8e00ff */
[----:B------:R-:W-:Y:S05]  /*13e0*/  WARPSYNC.ALL ;  /* 0x0000000000007948 */ /* 0x000fea0003800000 */
[----:B------:R-:W-:-:S04]  /*13f0*/  IADD3 R0, -R0, UR40, RZ ;  /* 0x0000002800007c10 */ /* 0x000fc8000fffe1ff */
[----:B------:R-:W-:Y:S01]  /*1400*/  ISETP.GE.AND P1, PT, R0, 0x1, PT ;  /* 0x000000010000780c */ /* 0x000fe20003f26270 */
[----:B------:R-:W-:Y:S01]  /*1410*/  UIADD3 UR4, UR41, 0x2d200, URZ ;  /* 0x0002d20029047890 */ /* 0x000fe2000fffe03f */
[----:B------:R-:W-:Y:S01]  /*1420*/  WARPGROUP.ARRIVE ;  /* 0x00000000000079c5 */ /* 0x000fe20000000000 */
[----:B------:R-:W-:Y:S02]  /*1430*/  UIMAD UR5, UR39, 0x300, UR42 ;  /* 0x00000300270578a4 */ /* 0x000fe4000f8e022a */
[----:B------:R-:W-:Y:S01]  /*1440*/  USHF.R.U32.HI UR4, URZ, 0x4, UR4 ;  /* 0x000000043f047899 */ /* 0x000fe20008011604 */
[----:B------:R-:W-:Y:S01]  /*1450*/  UMOV UR9, 0x80000020 ;  /* 0x8000002000097882 */ /* 0x000fe20000000000 */
[----:B------:R-:W-:Y:S02]  /*1460*/  UMOV UR11, 0x80000020 ;  /* 0x80000020000b7882 */ /* 0x000fe40000000000 */
[----:B------:R-:W-:Y:S01]  /*1470*/  ULOP3.LUT UR4, UR4, 0x3fff, URZ, 0xc0, !UPT ;  /* 0x00003fff04047892 */ /* 0x000fe2000f8ec03f */
[----:B------:R-:W-:Y:S01]  /*1480*/  UMOV UR8, UR5 ;  /* 0x0000000500087c82 */ /* 0x000fe20008000000 */
[----:B------:R-:W-:-:S02]  /*1490*/  UMOV UR13, UR9 ;  /* 0x00000009000d7c82 */ /* 0x000fc40008000000 */
[----:B------:R-:W-:Y:S01]  /*14a0*/  ULOP3.LUT UR4, UR4, 0x10000, URZ, 0xfc, !UPT ;  /* 0x0001000004047892 */ /* 0x000fe2000f8efc3f */
[----:B------:R-:W-:Y:S01]  /*14b0*/  UMOV UR12, UR8 ;  /* 0x00000008000c7c82 */ /* 0x000fe20008000000 */
[----:B------:R-:W-:Y:S02]  /*14c0*/  UMOV UR15, 0x80000020 ;  /* 0x80000020000f7882 */ /* 0x000fe40000000000 */
[----:B------:R-:W-:Y:S01]  /*14d0*/  UIMAD UR10, UR39, 0xc0, UR4 ;  /* 0x000000c0270a78a4 */ /* 0x000fe2000f8e0204 */
[----:B------:R-:W-:Y:S01]  /*14e0*/  UMOV UR16, UR8 ;  /* 0x0000000800107c82 */ /* 0x000fe20008000000 */
[----:B------:R-:W-:Y:S02]  /*14f0*/  UMOV UR17, UR9 ;  /* 0x0000000900117c82 */ /* 0x000fe40008000000 */
[----:B------:R-:W-:Y:S02]  /*1500*/  UIADD3 UR14, UR10, 0x40, URZ ;  /* 0x000000400a0e7890 */ /* 0x000fe4000fffe03f */
[----:B------:R-:W-:Y:S01]  /*1510*/  UIADD3 UR18, UR10, 0x80, URZ ;  /* 0x000000800a127890 */ /* 0x000fe2000fffe03f */
[----:B------:R-:W-:-:S02]  /*1520*/  UMOV UR19, 0x80000020 ;  /* 0x8000002000137882 */ /* 0x000fc40000000000 */
[----:B------:R-:W-:Y:S01]  /*1530*/  HGMMA.64x16x16.F32 R64, gdesc[UR8], RZ, !UPT, gsb0 ;  /* 0x00200000084079f0 */ /* 0x000fe2000c0008ff */
[----:B------:R-:W-:Y:S02]  /*1540*/  UIADD3 UR6, UR5, 0x200, URZ ;  /* 0x0000020005067890 */ /* 0x000fe4000fffe03f */
[----:B------:R-:W-:Y:S01]  /*1550*/  UIADD3 UR8, UR5, 0x2, URZ ;  /* 0x0000000205087890 */ /* 0x000fe2000fffe03f */
[----:B------:R-:W-:Y:S01]  /*1560*/  UMOV UR9, 0x80000020 ;  /* 0x8000002000097882 */ /* 0x000fe20000000000 */
[----:B------:R-:W-:Y:S01]  /*1570*/  UIADD3 UR5, UR5, 0x202, URZ ;  /* 0x0000020205057890 */ /* 0x000fe2000fffe03f */
[----:B------:R-:W-:Y:S02]  /*1580*/  WARPGROUP.DEPBAR.LE gsb0, 0x0 ;  /* 0x00008000000079c5 */ /* 0x000fe40000010000 */
[----:B------:R-:W-:-:S06]  /*1590*/  WARPGROUP.ARRIVE ;  /* 0x00000000000079c5 */ /* 0x000fcc0000000000 */
[----:B------:R-:W-:Y:S03]  /*15a0*/  HGMMA.64x16x16.F32 R48, gdesc[UR12], RZ, !UPT, gsb0 ;  /* 0x002000000c3079f0 */ /* 0x000fe6000c0008ff */
[----:B------:R-:W-:Y:S02]  /*15b0*/  WARPGROUP.DEPBAR.LE gsb0, 0x0 ;  /* 0x00008000000079c5 */ /* 0x000fe40000010000 */
[----:B------:R-:W-:-:S06]  /*15c0*/  WARPGROUP.ARRIVE ;  /* 0x00000000000079c5 */ /* 0x000fcc0000000000 */
[----:B------:R-:W-:Y:S01]  /*15d0*/  HGMMA.64x16x16.F32 R32, gdesc[UR16], RZ, !UPT, gsb0 ;  /* 0x00200000102079f0 */ /* 0x000fe2000c0008ff */
[----:B------:R-:W-:Y:S01]  /*15e0*/  UMOV UR16, UR6 ;  /* 0x0000000600107c82 */ /* 0x000fe20008000000 */
[----:B------:R-:W-:Y:S01]  /*15f0*/  UMOV UR17, 0x80000020 ;  /* 0x8000002000117882 */ /* 0x000fe20000000000 */
[----:B------:R-:W-:Y:S01]  /*1600*/  UMOV UR12, UR16 ;  /* 0x00000010000c7c82 */ /* 0x000fe20008000000 */
[----:B------:R-:W-:Y:S01]  /*1610*/  UMOV UR13, UR17 ;  /* 0x00000011000d7c82 */ /* 0x000fe20008000000 */
[----:B------:R-:W-:Y:S01]  /*1620*/  UIADD3 UR6, UR10, 0x2, URZ ;  /* 0x000000020a067890 */ /* 0x000fe2000fffe03f */
[----:B------:R-:W-:Y:S02]  /*1630*/  WARPGROUP.DEPBAR.LE gsb0, 0x0 ;  /* 0x00008000000079c5 */ /* 0x000fe40000010000 */
[----:B------:R-:W-:-:S06]  /*1640*/  WARPGROUP.ARRIVE ;  /* 0x00000000000079c5 */ /* 0x000fcc0000000000 */
[----:B------:R-:W-:Y:S01]  /*1650*/  HGMMA.64x16x16.F32 R24, gdesc[UR16], RZ, !UPT, gsb0 ;  /* 0x00200000101879f0 */ /* 0x000fe2000c0008ff */
[----:B------:R-:W-:Y:S01]  /*1660*/  UMOV UR18, UR10 ;  /* 0x0000000a00127c82 */ /* 0x000fe20008000000 */
[----:B------:R-:W-:Y:S01]  /*1670*/  UMOV UR19, UR11 ;  /* 0x0000000b00137c82 */ /* 0x000fe20008000000 */
[----:B------:R-:W-:Y:S01]  /*1680*/  UMOV UR11, 0x80000020 ;  /* 0x80000020000b7882 */ /* 0x000fe20000000000 */
[----:B------:R-:W-:Y:S02]  /*1690*/  WARPGROUP.DEPBAR.LE gsb0, 0x0 ;  /* 0x00008000000079c5 */ /* 0x000fe40000010000 */
[----:B------:R-:W-:-:S06]  /*16a0*/  WARPGROUP.ARRIVE ;  /* 0x00000000000079c5 */ /* 0x000fcc0000000000 */
[----:B------:R-:W-:Y:S01]  /*16b0*/  HGMMA.64x16x16.F32 R40, gdesc[UR12], RZ, !UPT, gsb0 ;  /* 0x002000000c2879f0 */ /* 0x000fe2000c0008ff */
[----:B------:R-:W-:Y:S01]  /*16c0*/  UIADD3 UR14, UR10, 0x82, URZ ;  /* 0x000000820a0e7890 */ /* 0x000fe2000fffe03f */
[----:B------:R-:W-:Y:S01]  /*16d0*/  UMOV UR12, UR8 ;  /* 0x00000008000c7c82 */ /* 0x000fe20008000000 */
[----:B------:R-:W-:Y:S01]  /*16e0*/  UMOV UR13, UR9 ;  /* 0x00000009000d7c82 */ /* 0x000fe20008000000 */
[----:B------:R-:W-:Y:S01]  /*16f0*/  UMOV UR15, 0x80000020 ;  /* 0x80000020000f7882 */ /* 0x000fe20000000000 */
[----:B------:R-:W-:Y:S02]  /*1700*/  WARPGROUP.DEPBAR.LE gsb0, 0x0 ;  /* 0x00008000000079c5 */ /* 0x000fe40000010000 */
[----:B------:R-:W-:-:S06]  /*1710*/  WARPGROUP.ARRIVE ;  /* 0x00000000000079c5 */ /* 0x000fcc0000000000 */
[----:B------:R-:W-:Y:S01]  /*1720*/  HGMMA.64x16x16.F32 R56, gdesc[UR16], RZ, !UPT, gsb0 ;  /* 0x00200000103879f0 */ /* 0x000fe2000c0008ff */
[----:B------:R-:W-:Y:S01]  /*1730*/  UIADD3 UR18, UR10, 0x42, URZ ;  /* 0x000000420a127890 */ /* 0x000fe2000fffe03f */
[----:B------:R-:W-:Y:S02]  /*1740*/  UMOV UR16, UR8 ;  /* 0x0000000800107c82 */ /* 0x000fe40008000000 */
[----:B------:R-:W-:Y:S01]  /*1750*/  UMOV UR10, UR6 ;  /* 0x00000006000a7c82 */ /* 0x000fe20008000000 */
[----:B------:R-:W-:Y:S01]  /*1760*/  UMOV UR17, UR9 ;  /* 0x0000000900117c82 */ /* 0x000fe20008000000 */
[----:B------:R-:W-:Y:S01]  /*1770*/  UMOV UR19, 0x80000020 ;  /* 0x8000002000137882 */ /* 0x000fe20000000000 */
[----:B------:R-:W-:Y:S02]  /*1780*/  WARPGROUP.DEPBAR.LE gsb0, 0x0 ;  /* 0x00008000000079c5 */ /* 0x000fe40000010000 */
[----:B------:R-:W-:-:S06]  /*1790*/  WARPGROUP.ARRIVE ;  /* 0x00000000000079c5 */ /* 0x000fcc0000000000 */
[----:B------:R-:W-:Y:S03]  /*17a0*/  HGMMA.64x16x16.F32 R64, gdesc[UR8], R64, gsb0 ;  /* 0x00200000084079f0 */ /* 0x000fe60008000840 */
[----:B------:R-:W-:Y:S02]  /*17b0*/  WARPGROUP.DEPBAR.LE gsb0, 0x0 ;  /* 0x00008000000079c5 */ /* 0x000fe40000010000 */
[----:B------:R-:W-:-:S06]  /*17c0*/  WARPGROUP.ARRIVE ;  /* 0x00000000000079c5 */ /* 0x000fcc0000000000 */
[----:B------:R-:W-:Y:S03]  /*17d0*/  HGMMA.64x16x16.F32 R48, gdesc[UR16], R48, gsb0 ;  /* 0x00200000103079f0 */ /* 0x000fe60008000830 */
[----:B------:R-:W-:Y:S02]  /*17e0*/  WARPGROUP.DEPBAR.LE gsb0, 0x0 ;  /* 0x00008000000079c5 */ /* 0x000fe40000010000 */
[----:B------:R-:W-:-:S06]  /*17f0*/  WARPGROUP.ARRIVE ;  /* 0x00000000000079c5 */ /* 0x000fcc0000000000 */
[----:B------:R-:W-:Y:S01]  /*1800*/  HGMMA.64x16x16.F32 R32, gdesc[UR12], R32, gsb0 ;  /* 0x002000000c2079f0 */ /* 0x000fe20008000820 */
[----:B------:R-:W-:Y:S01]  /*1810*/  UMOV UR12, UR5 ;  /* 0x00000005000c7c82 */ /* 0x000fe20008000000 */
[----:B------:R-:W-:Y:S01]  /*1820*/  UMOV UR13, 0x80000020 ;  /* 0x80000020000d7882 */ /* 0x000fe20000000000 */
[----:B------:R-:W-:Y:S01]  /*1830*/  UMOV UR16, UR12 ;  /* 0x0000000c00107c82 */ /* 0x000fe20008000000 */
[----:B------:R-:W-:Y:S01]  /*1840*/  UMOV UR17, UR13 ;  /* 0x0000000d00117c82 */ /* 0x000fe20008000000 */
[----:B------:R-:W-:Y:S01]  /*1850*/  UMOV UR8, UR12 ;  /* 0x0000000c00087c82 */ /* 0x000fe20008000000 */
[----:B------:R-:W-:Y:S01]  /*1860*/  UMOV UR9, UR13 ;  /* 0x0000000d00097c82 */ /* 0x000fe20008000000 */
        /* <DEDUP_REMOVED lines=8> */
[----:B------:R-:W-:Y:S03]  /*18f0*/  HGMMA.64x16x16.F32 R56, gdesc[UR8], R56, gsb0 ;  /* 0x00200000083879f0 */ /* 0x000fe60008000838 */
[----:B------:R-:W-:Y:S02]  /*1900*/  WARPGROUP.DEPBAR.LE gsb0, 0x0 ;  /* 0x00008000000079c5 */ /* 0x000fe40000010000 */
[----:B------:R-:W-:Y:S05]  /*1910*/  @!P1 BRA `(.L_x_19) ;  /* 0x0000000400c89947 */ /* 0x000fea0003800000 */
[----:B------:R-:W-:Y:S01]  /*1920*/  UIADD3 UR5, UR39, 0x1, URZ ;  /* 0x0000000127057890 */ /* 0x000fe2000fffe03f */
[----:B------:R-:W-:-:S03]  /*1930*/  IMAD.MOV.U32 R3, RZ, RZ, R0 ;  /* 0x000000ffff037224 */ /* 0x000fc600078e0000 */
[----:B------:R-:W-:-:S04]  /*1940*/  UISETP.NE.AND UP0, UPT, UR5, 0xf, UPT ;  /* 0x0000000f0500788c */ /* 0x000fc8000bf05270 */
[----:B------:R-:W-:Y:S02]  /*1950*/  USEL UR6, URZ, 0x1, UP0 ;  /* 0x000000013f067887 */ /* 0x000fe40008000000 */
[----:B------:R-:W-:Y:S02]  /*1960*/  USEL UR5, UR5, URZ, UP0 ;  /* 0x0000003f05057287 */ /* 0x000fe40008000000 */
[----:B------:R-:W-:-:S06]  /*1970*/  ULOP3.LUT UR6, UR38, UR6, URZ, 0x3c, !UPT ;  /* 0x0000000626067292 */ /* 0x000fcc000f8e3c3f */
[----:B------:R-:W-:Y:S01]  /*1980*/  IMAD.U32 R6, RZ, RZ, UR6 ;  /* 0x00000006ff067e24 */ /* 0x000fe2000f8e00ff */
[----:B------:R-:W-:-:S06]  /*1990*/  UMOV UR6, UR39 ;  /* 0x0000002700067c82 */ /* 0x000fcc0008000000 */
.L_x_26:
[----:B------:R-:W-:Y:S05]  /*19a0*/  @!P0 BRA `(.L_x_20) ;  /* 0x0000000000048947 */ /* 0x000fea0003800000 */
[----:B------:R-:W-:Y:S01]  /*19b0*/  BPT.TRAP 0x1 ;  /* 0x000000040000795c */ /* 0x000fe20000300000 */
.L_x_20:
[----:B------:R-:W-:Y:S01]  /*19c0*/  ULEA UR7, UR5, UR41, 0x3 ;  /* 0x0000002905077291 */ /* 0x000fe2000f8e183f */
[----:B01----:R-:W-:-:S08]  /*19d0*/  SHF.L.U32 R4, R6, 0x1f, RZ ;  /* 0x0000001f06047819 */ /* 0x003fd000000006ff */
[----:B------:R0:W1:Y:S01]  /*19e0*/  SYNCS.PHASECHK.TRANS64.TRYWAIT P1, [UR7], R4 ;  /* 0x00000004ff0075a7 */ /* 0x0000620008020147 */
[----:B------:R-:W-:Y:S05]  /*19f0*/  @!P0 BRA `(.L_x_21) ;  /* 0x0000000000048947 */ /* 0x000fea0003800000 */
[----:B------:R-:W-:Y:S01]  /*1a00*/  BPT.TRAP 0x1 ;  /* 0x000000040000795c */ /* 0x000fe20000300000 */
.L_x_21:
[----:B-1----:R-:W-:Y:S05]  /*1a10*/  @P1 BRA `(.L_x_22) ;  /* 0x0000000000081947 */ /* 0x002fea0003800000 */
[----:B------:R-:W1:Y:S02]  /*1a20*/  SYNCS.PHASECHK.TRANS64.TRYWAIT P1, [UR7], R4 ;  /* 0x00000004ff0075a7 */ /* 0x000e640008020147 */
[----:B-1----:R-:W-:Y:S05]  /*1a30*/  @!P1 BRA `(.L_x_23) ;  /* 0x0000006000009947 */ /* 0x002fea0003800000 */
.L_x_22:
[----:B------:R-:W-:Y:S01]  /*1a40*/  UIMAD UR7, UR5, 0x300, UR42 ;  /* 0x00000300050778a4 */ /* 0x000fe2000f8e022a */
[----:B------:R-:W-:Y:S01]  /*1a50*/  WARPGROUP.ARRIVE ;  /* 0x00000000000079c5 */ /* 0x000fe20000000000 */
[----:B------:R-:W-:Y:S01]  /*1a60*/  UIMAD UR10, UR5, 0xc0, UR4 ;  /* 0x000000c0050a78a4 */ /* 0x000fe2000f8e0204 */
[----:B------:R-:W-:Y:S01]  /*1a70*/  UMOV UR9, 0x80000020 ;  /* 0x8000002000097882 */ /* 0x000fe20000000000 */
[----:B------:R-:W-:Y:S02]  /*1a80*/  UMOV UR11, 0x80000020 ;  /* 0x80000020000b7882 */ /* 0x000fe40000000000 */
[----:B------:R-:W-:Y:S01]  /*1a90*/  UIADD3 UR14, UR10, 0x40, URZ ;  /* 0x000000400a0e7890 */ /* 0x000fe2000fffe03f */
[----:B------:R-:W-:Y:S01]  /*1aa0*/  UMOV UR8, UR7 ;  /* 0x0000000700087c82 */ /* 0x000fe20008000000 */
[----:B------:R-:W-:Y:S01]  /*1ab0*/  UMOV UR13, UR9 ;  /* 0x00000009000d7c82 */ /* 0x000fe20008000000 */
[----:B------:R-:W-:Y:S02]  /*1ac0*/  UMOV UR12, UR8 ;  /* 0x00000008000c7c82 */ /* 0x000fe40008000000 */
[----:B------:R-:W-:Y:S01]  /*1ad0*/  HGMMA.64x16x16.F32 R64, gdesc[UR8], R64, gsb0 ;  /* 0x00200000084079f0 */ /* 0x000fe20008000840 */
[----:B------:R-:W-:Y:S01]  /*1ae0*/  UMOV UR15, 0x80000020 ;  /* 0x80000020000f7882 */ /* 0x000fe20000000000 */
[----:B------:R-:W-:Y:S01]  /*1af0*/  UIADD3 UR18, UR10, 0x80, URZ ;  /* 0x000000800a127890 */ /* 0x000fe2000fffe03f */
[----:B------:R-:W-:Y:S01]  /*1b00*/  UMOV UR16, UR8 ;  /* 0x0000000800107c82 */ /* 0x000fe20008000000 */
[----:B------:R-:W-:Y:S01]  /*1b10*/  UMOV UR17, UR9 ;  /* 0x0000000900117c82 */ /* 0x000fe20008000000 */
[----:B------:R-:W-:Y:S01]  /*1b20*/  UMOV UR19, 0x80000020 ;  /* 0x8000002000137882 */ /* 0x000fe20000000000 */
[----:B------:R-:W-:-:S02]  /*1b30*/  UIADD3 UR20, UR7, 0x200, URZ ;  /* 0x0000020007147890 */ /* 0x000fc4000fffe03f */
[----:B------:R-:W-:Y:S01]  /*1b40*/  UIADD3 UR8, UR7, 0x2, URZ ;  /* 0x0000000207087890 */ /* 0x000fe2000fffe03f */
[----:B------:R-:W-:Y:S01]  /*1b50*/  UMOV UR9, 0x80000020 ;  /* 0x8000002000097882 */ /* 0x000fe20000000000 */
[----:B------:R-:W-:Y:S01]  /*1b60*/  UIADD3 UR7, UR7, 0x202, URZ ;  /* 0x0000020207077890 */ /* 0x000fe2000fffe03f */
        /* <DEDUP_REMOVED lines=10> */
[----:B------:R-:W-:Y:S02]  /*1c10*/  WARPGROUP.DEPBAR.LE gsb0, 0x0 ;  /* 0x00008000000079c5 */ /* 0x000fe40000010000 */
[----:B------:R-:W-:-:S06]  /*1c20*/  WARPGROUP.ARRIVE ;  /* 0x00000000000079c5 */ /* 0x000fcc0000000000 */
[----:B------:R-:W-:Y:S01]  /*1c30*/  HGMMA.64x16x16.F32 R24, gdesc[UR16], R24, gsb0 ;  /* 0x00200000101879f0 */ /* 0x000fe20008000818 */
[----:B------:R-:W-:Y:S01]  /*1c40*/  UMOV UR18, UR10 ;  /* 0x0000000a00127c82 */ /* 0x000fe20008000000 */
[----:B------:R-:W-:Y:S01]  /*1c50*/  UMOV UR19, UR11 ;  /* 0x0000000b00137c82 */ /* 0x000fe20008000000 */
[----:B------:R-:W-:Y:S01]  /*1c60*/  UMOV UR11, 0x80000020 ;  /* 0x80000020000b7882 */ /* 0x000fe20000000000 */
[----:B------:R-:W-:Y:S02]  /*1c70*/  WARPGROUP.DEPBAR.LE gsb0, 0x0 ;  /* 0x00008000000079c5 */ /* 0x000fe40000010000 */
[----:B------:R-:W-:-:S06]  /*1c80*/  WARPGROUP.ARRIVE ;  /* 0x00000000000079c5 */ /* 0x000fcc0000000000 */
[----:B------:R-:W-:Y:S01]  /*1c90*/  HGMMA.64x16x16.F32 R40, gdesc[UR12], R40, gsb0 ;  /* 0x002000000c2879f0 */ /* 0x000fe20008000828 */
[----:B------:R-:W-:Y:S02]  /*1ca0*/  UIADD3 UR12, UR10, 0x2, URZ ;  /* 0x000000020a0c7890 */ /* 0x000fe4000fffe03f */
[----:B------:R-:W-:Y:S01]  /*1cb0*/  UIADD3 UR14, UR10, 0x42, URZ ;  /* 0x000000420a0e7890 */ /* 0x000fe2000fffe03f */
[----:B------:R-:W-:Y:S01]  /*1cc0*/  UMOV UR13, UR9 ;  /* 0x00000009000d7c82 */ /* 0x000fe20008000000 */
[----:B------:R-:W-:Y:S01]  /*1cd0*/  UMOV UR15, 0x80000020 ;  /* 0x80000020000f7882 */ /* 0x000fe20000000000 */
[----:B------:R-:W-:Y:S02]  /*1ce0*/  WARPGROUP.DEPBAR.LE gsb0, 0x0 ;  /* 0x00008000000079c5 */ /* 0x000fe40000010000 */
[----:B------:R-:W-:-:S06]  /*1cf0*/  WARPGROUP.ARRIVE ;  /* 0x00000000000079c5 */ /* 0x000fcc0000000000 */
[----:B------:R-:W-:Y:S01]  /*1d00*/  HGMMA.64x16x16.F32 R56, gdesc[UR16], R56, gsb0 ;  /* 0x00200000103879f0 */ /* 0x000fe20008000838 */
[----:B------:R-:W-:Y:S01]  /*1d10*/  UIADD3 UR18, UR10, 0x82, URZ ;  /* 0x000000820a127890 */ /* 0x000fe2000fffe03f */
[----:B------:R-:W-:Y:S02]  /*1d20*/  UMOV UR16, UR8 ;  /* 0x0000000800107c82 */ /* 0x000fe40008000000 */
[----:B------:R-:W-:Y:S01]  /*1d30*/  UMOV UR10, UR12 ;  /* 0x0000000c000a7c82 */ /* 0x000fe20008000000 */
        /* <DEDUP_REMOVED lines=29> */
[----:B------:R-:W-:Y:S01]  /*1f10*/  BPT.TRAP 0x1 ;  /* 0x000000040000795c */ /* 0x000fe20000300000 */
.L_x_24:
[----:B------:R-:W-:Y:S01]  /*1f20*/  ULEA UR7, UR6, UR41, 0x3 ;  /* 0x0000002906077291 */ /* 0x000fe2000f8e183f */
[----:B------:R-:W-:-:S03]  /*1f30*/  ISETP.GT.U32.AND P1, PT, R19, 0x1, PT ;  /* 0x000000011300780c */ /* 0x000fc60003f24070 */
[----:B------:R-:W-:-:S04]  /*1f40*/  UIADD3 UR7, UR7, 0x78, URZ ;  /* 0x0000007807077890 */ /* 0x000fc8000fffe03f */
[----:B------:R-:W-:-:S09]  /*1f50*/  UPRMT UR7, URZ, 0x654, UR7 ;  /* 0x000006543f077896 */ /* 0x000fd20008000007 */
[----:B------:R-:W-:Y:S01]  /*1f60*/  SYNCS.ARRIVE.TRANS64.RED.A1T0 RZ, [UR7], RZ ;  /* 0x000000ffffff79a7 */ /* 0x000fe20008100407 */
[----:B------:R-:W-:Y:S05]  /*1f70*/  @P1 BRA `(.L_x_25) ;  /* 0x0000000000041947 */ /* 0x000fea0003800000 */
[----:B------:R-:W-:Y:S01]  /*1f80*/  BPT.TRAP 0x1 ;  /* 0x000000040000795c */ /* 0x000fe20000300000 */
.L_x_25:
[----:B------:R-:W-:Y:S01]  /*1f90*/  UIADD3 UR5, UR5, 0x1, URZ ;  /* 0x0000000105057890 */ /* 0x000fe2000fffe03f */
[C---:B------:R-:W-:Y:S01]  /*1fa0*/  ISETP.GT.AND P1, PT, R3.reuse, 0x1, PT ;  /* 0x000000010300780c */ /* 0x040fe20003f24270 */
[----:B------:R-:W-:Y:S01]  /*1fb0*/  UIADD3 UR6, UR6, 0x1, URZ ;  /* 0x0000000106067890 */ /* 0x000fe2000fffe03f */
[----:B------:R-:W-:Y:S01]  /*1fc0*/  VIADD R3, R3, 0xffffffff ;  /* 0xffffffff03037836 */ /* 0x000fe20000000000 */
[----:B------:R-:W-:Y:S02]  /*1fd0*/  UISETP.NE.AND UP0, UPT, UR5, 0xf, UPT ;  /* 0x0000000f0500788c */ /* 0x000fe4000bf05270 */
[----:B------:R-:W-:Y:S02]  /*1fe0*/  UISETP.NE.AND UP1, UPT, UR6, 0xf, UPT ;  /* 0x0000000f0600788c */ /* 0x000fe4000bf25270 */
[----:B------:R-:W-:Y:S02]  /*1ff0*/  USEL UR7, URZ, 0x1, UP0 ;  /* 0x000000013f077887 */ /* 0x000fe40008000000 */
[----:B------:R-:W-:-:S02]  /*2000*/  USEL UR5, UR5, URZ, UP0 ;  /* 0x0000003f05057287 */ /* 0x000fc40008000000 */
[----:B------:R-:W-:Y:S02]  /*2010*/  USEL UR6, UR6, URZ, UP1 ;  /* 0x0000003f06067287 */ /* 0x000fe40008800000 */
[----:B------:R-:W-:Y:S01]  /*2020*/  LOP3.LUT R6, R6, UR7, RZ, 0x3c, !PT ;  /* 0x0000000706067c12 */ /* 0x000fe2000f8e3cff */
[----:B------:R-:W-:Y:S09]  /*2030*/  @P1 BRA `(.L_x_26) ;  /* 0xfffffff800581947 */ /* 0x000ff2000383ffff */
.L_x_19:
[----:B------:R-:W2:Y:S02]  /*2040*/  LDC R3, c[0x0][0x28c] ;  /* 0x0000a300ff037b82 */ /* 0x000ea40000000800 */
[----:B--2---:R-:W-:-:S13]  /*2050*/  ISETP.GE.AND P1, PT, R3, 0x1, PT ;  /* 0x000000010300780c */ /* 0x004fda0003f26270 */
[----:B------:R-:W-:Y:S05]  /*2060*/  @!P1 BRA `(.L_x_27) ;  /* 0x0000000000349947 */ /* 0x000fea0003800000 */
[----:B------:R-:W-:Y:S05]  /*2070*/  @!P0 BRA `(.L_x_28) ;  /* 0x0000000000048947 */ /* 0x000fea0003800000 */
[----:B------:R-:W-:Y:S01]  /*2080*/  BPT.TRAP 0x1 ;  /* 0x000000040000795c */ /* 0x000fe20000300000 */
.L_x_28:
[----:B------:R-:W-:Y:S01]  /*2090*/  VIADD R0, R0, UR39 ;  /* 0x0000002700007c36 */ /* 0x000fe20008000000 */
[----:B------:R-:W-:-:S03]  /*20a0*/  ISETP.GT.U32.AND P0, PT, R19, 0x1, PT ;  /* 0x000000011300780c */ /* 0x000fc60003f04070 */
[----:B01----:R-:W-:-:S05]  /*20b0*/  IMAD.WIDE.U32 R4, R0, -0x77777777, RZ ;  /* 0x8888888900047825 */ /* 0x003fca00078e00ff */
[----:B------:R-:W-:-:S05]  /*20c0*/  SHF.R.U32.HI R5, RZ, 0x3, R5 ;  /* 0x00000003ff057819 */ /* 0x000fca0000011605 */
[----:B------:R-:W-:-:S05]  /*20d0*/  IMAD R0, R5, -0xf, R0 ;  /* 0xfffffff105007824 */ /* 0x000fca00078e0200 */
[----:B------:R-:W-:-:S05]  /*20e0*/  LEA R0, R0, UR41, 0x3 ;  /* 0x0000002900007c11 */ /* 0x000fca000f8e18ff */
[----:B------:R-:W-:-:S05]  /*20f0*/  VIADD R0, R0, 0x78 ;  /* 0x0000007800007836 */ /* 0x000fca0000000000 */
[----:B------:R-:W-:-:S04]  /*2100*/  PRMT R0, RZ, 0x654, R0 ;  /* 0x00000654ff007816 */ /* 0x000fc80000000000 */
[----:B------:R2:W-:Y:S01]  /*2110*/  SYNCS.ARRIVE.TRANS64.RED.A1T0 RZ, [R0+URZ], RZ ;  /* 0x000000ff00ff79a7 */ /* 0x0005e2000810043f */
[----:B------:R-:W-:Y:S05]  /*2120*/  @P0 BRA `(.L_x_27) ;  /* 0x0000000000040947 */ /* 0x000fea0003800000 */
[----:B------:R-:W-:Y:S01]  /*2130*/  BPT.TRAP 0x1 ;  /* 0x000000040000795c */ /* 0x000fe20000300000 */
.L_x_27:
[----:B01----:R-:W0:Y:S01]  /*2140*/  LDC R5, c[0x0][0x288] ;  /* 0x0000a200ff057b82 */ /* 0x003e220000000800 */
[----:B--2---:R-:W-:Y:S01]  /*2150*/  LOP3.LUT R0, R22, 0x1, RZ, 0xc0, !PT ;  /* 0x0000000116007812 */ /* 0x004fe200078ec0ff */
[----:B------:R-:W-:Y:S01]  /*2160*/  UIADD3 UR39, UR40, UR39, URZ ;  /* 0x0000002728277290 */ /* 0x000fe2000fffe03f */
[----:B------:R-:W-:Y:S01]  /*2170*/  SHF.R.U32.HI R3, RZ, 0x2, R18 ;  /* 0x00000002ff037819 */ /* 0x000fe20000011612 */
[----:B------:R-:W-:Y:S01]  /*2180*/  IMAD R7, R77, 0xc0, RZ ;  /* 0x000000c04d077824 */ /* 0x000fe200078e02ff */
[----:B------:R-:W-:Y:S01]  /*2190*/  LOP3.LUT R4, R18, 0x60, RZ, 0xc0, !PT ;  /* 0x0000006012047812 */ /* 0x000fe200078ec0ff */
[----:B------:R-:W-:Y:S01]  /*21a0*/  IMAD.SHL.U32 R74, R0, 0x40, RZ ;  /* 0x00000040004a7824 */ /* 0x000fe200078e00ff */
[----:B------:R-:W-:Y:S01]  /*21b0*/  LOP3.LUT R3, R3, 0x7, RZ, 0xc0, !PT ;  /* 0x0000000703037812 */ /* 0x000fe200078ec0ff */
[----:B------:R-:W-:Y:S01]  /*21c0*/  UISETP.GT.U32.AND UP0, UPT, UR39, 0xe, UPT ;  /* 0x0000000e2700788c */ /* 0x000fe2000bf04070 */
[----:B------:R-:W-:Y:S01]  /*21d0*/  SHF.R.U32.HI R4, RZ, 0x1, R4 ;  /* 0x00000001ff047819 */ /* 0x000fe20000011604 */
[----:B------:R-:W-:Y:S01]  /*21e0*/  IMAD.SHL.U32 R10, R18, 0x2, RZ ;  /* 0x00000002120a7824 */ /* 0x000fe200078e00ff */
[--C-:B------:R-:W-:Y:S01]  /*21f0*/  LOP3.LUT R74, R74, 0x40, R3.reuse, 0xe2, !PT ;  /* 0x000000404a4a7812 */ /* 0x100fe200078ee203 */
[----:B------:R-:W-:Y:S01]  /*2200*/  ULDC UR7, c[0x0][0x284] ;  /* 0x0000a10000077ab9 */ /* 0x000fe20000000800 */
[-C--:B------:R-:W-:Y:S01]  /*2210*/  IADD3 R3, RZ, -R4.reuse, -R3 ;  /* 0x80000004ff037210 */ /* 0x080fe20007ffe803 */
[----:B------:R-:W-:Y:S01]  /*2220*/  UISETP.LT.U32.AND UP0, UPT, UR40, 0xf, UP0 ;  /* 0x0000000f2800788c */ /* 0x000fe20008701070 */
[----:B------:R-:W-:Y:S01]  /*2230*/  SHF.R.S32.HI R13, RZ, 0x1f, R23 ;  /* 0x0000001fff0d7819 */ /* 0x000fe20000011417 */
[----:B------:R-:W-:Y:S01]  /*2240*/  UISETP.GE.U32.AND UP1, UPT, UR40, 0xf, UPT ;  /* 0x0000000f2800788c */ /* 0x000fe2000bf26070 */
[----:B------:R-:W-:Y:S01]  /*2250*/  LOP3.LUT R74, R74, R4, RZ, 0xfc, !PT ;  /* 0x000000044a4a7212 */ /* 0x000fe200078efcff */
[----:B------:R-:W-:Y:S01]  /*2260*/  IMAD R6, R0, -0x40, R3 ;  /* 0xffffffc000067824 */ /* 0x000fe200078e0203 */
[----:B------:R-:W-:Y:S01]  /*2270*/  LOP3.LUT R0, R18, 0x3, RZ, 0xc0, !PT ;  /* 0x0000000312007812 */ /* 0x000fe200078ec0ff */
[----:B------:R-:W-:Y:S01]  /*2280*/  IMAD R3, R75, 0x30, RZ ;  /* 0x000000304b037824 */ /* 0x000fe200078e02ff */
[----:B------:R-:W-:Y:S01]  /*2290*/  UIMAD.WIDE.U32 UR4, UR39, -0x77777777, URZ ;  /* 0x88888889270478a5 */ /* 0x000fe2000f8e003f */
[----:B------:R-:W-:Y:S01]  /*22a0*/  IMAD.MOV.U32 R75, RZ, RZ, RZ ;  /* 0x000000ffff4b7224 */ /* 0x000fe200078e00ff */
[----:B------:R-:W-:Y:S01]  /*22b0*/  USEL UR6, URZ, 0x1, !UP0 ;  /* 0x000000013f067887 */ /* 0x000fe2000c000000 */
[----:B0-----:R-:W-:Y:S01]  /*22c0*/  IMAD R8, R0, -0x2, R5 ;  /* 0xfffffffe00087824 */ /* 0x001fe200078e0205 */
[C---:B------:R-:W-:Y:S01]  /*22d0*/  ISETP.GE.AND P0, PT, R3.reuse, R5, PT ;  /* 0x000000050300720c */ /* 0x040fe20003f06270 */
[----:B------:R-:W-:Y:S01]  /*22e0*/  ULDC.64 UR8, c[0x0][0x5d0] ;  /* 0x0001740000087ab9 */ /* 0x000fe20000000a00 */
[----:B------:R-:W-:Y:S01]  /*22f0*/  LOP3.LUT R10, R3, 0x6, R10, 0xf8, !PT ;  /* 0x00000006030a7812 */ /* 0x000fe200078ef80a */
[----:B------:R-:W-:Y:S01]  /*2300*/  IMAD R0, R13, UR8, RZ ;  /* 0x000000080d007c24 */ /* 0x000fe2000f8e02ff */
[----:B------:R-:W-:Y:S01]  /*2310*/  ISETP.GE.OR P0, PT, R7, UR7, P0 ;  /* 0x0000000707007c0c */ /* 0x000fe20008706670 */
[----:B------:R-:W-:Y:S01]  /*2320*/  USHF.R.U32.HI UR4, URZ, 0x3, UR5 ;  /* 0x000000033f047899 */ /* 0x000fe20008011605 */
[----:B------:R-:W-:Y:S01]  /*2330*/  SHF.R.S32.HI R11, RZ, 0x1f, R10 ;  /* 0x0000001fff0b7819 */ /* 0x000fe2000001140a */
[----:B------:R-:W-:Y:S01]  /*2340*/  ULOP3.LUT UR38, UR38, UR6, URZ, 0x3c, !UPT ;  /* 0x0000000626267292 */ /* 0x000fe2000f8e3c3f */
[----:B------:R-:W-:Y:S01]  /*2350*/  IMAD R9, R23, UR9, R0 ;  /* 0x0000000917097c24 */ /* 0x000fe2000f8e0200 */
[----:B------:R-:W-:Y:S01]  /*2360*/  UIMAD UR39, UR4, -0xf, UR39 ;  /* 0xfffffff1042778a4 */ /* 0x000fe2000f8e0227 */
[----:B------:R-:W-:Y:S01]  /*2370*/  IADD3 R0, -R7, UR7, R6 ;  /* 0x0000000707007c10 */ /* 0x000fe2000fffe106 */
[----:B------:R-:W-:Y:S01]  /*2380*/  IMAD.WIDE.U32 R4, R23, UR8, R10 ;  /* 0x0000000817047c25 */ /* 0x000fe2000f8e000a */
[----:B------:R-:W-:-:S03]  /*2390*/  @UP1 ULOP3.LUT UR38, UR38, 0x1, UR4, 0x78, !UPT ;  /* 0x0000000126261892 */ /* 0x000fc6000f8e7804 */
[----:B------:R-:W-:Y:S02]  /*23a0*/  IMAD.IADD R6, R8, 0x1, -R3 ;  /* 0x0000000108067824 */ /* 0x000fe400078e0a03 */
[----:B------:R-:W-:Y:S02]  /*23b0*/  IMAD.IADD R9, R5, 0x1, R9 ;  /* 0x0000000105097824 */ /* 0x000fe400078e0209 */
[----:B------:R-:W-:-:S04]  /*23c0*/  IMAD.WIDE R74, R77, 0xc0, R74 ;  /* 0x000000c04d4a7825 */ /* 0x000fc800078e024a */
[----:B------:R-:W-:Y:S02]  /*23d0*/  IMAD.MOV.U32 R3, RZ, RZ, -0x1 ;  /* 0xffffffffff037424 */ /* 0x000fe400078e00ff */
[----:B------:R-:W-:Y:S01]  /*23e0*/  IMAD.MOV.U32 R8, RZ, RZ, R4 ;  /* 0x000000ffff087224 */ /* 0x000fe200078e0004 */
[----:B------:R-:W-:Y:S06]  /*23f0*/  @P0 BRA `(.L_x_29) ;  /* 0x0000003000b80947 */ /* 0x000fec0003800000 */
[----:B------:R-:W0:Y:S01]  /*2400*/  LDC.64 R4, c[0x0][0x5c8] ;  /* 0x00017200ff047b82 */ /* 0x000e220000000a00 */
[----:B-----5:R-:W-:Y:S01]  /*2410*/  FSETP.NEU.AND P2, PT, R73, RZ, PT ;  /* 0x000000ff4900720b */ /* 0x020fe20003f4d000 */
[----:B------:R-:W-:Y:S01]  /*2420*/  BSSY B0, `(.L_x_29) ;  /* 0x000032b000007945 */ /* 0x000fe20003800000 */
[----:B------:R-:W-:-:S04]  /*2430*/  ISETP.GT.AND P0, PT, R6, RZ, PT ;  /* 0x000000ff0600720c */ /* 0x000fc80003f04270 */
[----:B------:R-:W-:Y:S01]  /*2440*/  ISETP.GT.AND P1, PT, R0, RZ, P0 ;  /* 0x000000ff0000720c */ /* 0x000fe20000724270 */
[-C--:B0-----:R-:W-:Y:S02]  /*2450*/  IMAD R7, R75, R4.reuse, RZ ;  /* 0x000000044b077224 */ /* 0x081fe400078e02ff */
[----:B------:R-:W-:-:S04]  /*2460*/  IMAD.WIDE.U32 R80, R74, R4, R8 ;  /* 0x000000044a507225 */ /* 0x000fc800078e0008 */
[----:B------:R-:W-:-:S04]  /*2470*/  IMAD R7, R74, R5, R7 ;  /* 0x000000054a077224 */ /* 0x000fc800078e0207 */
[----:B------:R-:W-:Y:S01]  /*2480*/  IMAD.IADD R87, R81, 0x1, R7 ;  /* 0x0000000151577824 */ /* 0x000fe200078e0207 */
[----:B------:R-:W-:Y:S06]  /*2490*/  @!P2 BRA `(.L_x_30) ;  /* 0x000000240004a947 */ /* 0x000fec0003800000 */
[----:B------:R-:W0:Y:S01]  /*24a0*/  LDC.64 R20, c[0x0][0x5b8] ;  /* 0x00016e00ff147b82 */ /* 0x000e220000000a00 */
[----:B------:R-:W-:-:S07]  /*24b0*/  ULDC.64 UR4, c[0x0][0x5c0] ;  /* 0x0001700000047ab9 */ /* 0x000fce0000000a00 */
[----:B------:R-:W1:Y:S08]  /*24c0*/  LDC.64 R78, c[0x0][0x5b0] ;  /* 0x00016c00ff4e7b82 */ /* 0x000e700000000a00 */
[----:B------:R-:W2:Y:S01]  /*24d0*/  LDC.64 R14, c[0x0][0x5a8] ;  /* 0x00016a00ff0e7b82 */ /* 0x000ea20000000a00 */
[-C--:B0-----:R-:W-:Y:S02]  /*24e0*/  IMAD R8, R13, R20.reuse, RZ ;  /* 0x000000140d087224 */ /* 0x081fe400078e02ff */
[----:B------:R-:W-:-:S04]  /*24f0*/  IMAD.WIDE.U32 R84, R23, R20, R10 ;  /* 0x0000001417547225 */ /* 0x000fc800078e000a */
[----:B------:R-:W-:Y:S02]  /*2500*/  IMAD R93, R23, R21, R8 ;  /* 0x00000015175d7224 */ /* 0x000fe400078e0208 */
[-C--:B-1----:R-:W-:Y:S02]  /*2510*/  IMAD R7, R75, R78.reuse, RZ ;  /* 0x0000004e4b077224 */ /* 0x082fe400078e02ff */
[----:B------:R-:W-:Y:S02]  /*2520*/  IMAD.IADD R83, R85, 0x1, R93 ;  /* 0x0000000155537824 */ /* 0x000fe400078e025d */
[----:B------:R-:W-:Y:S02]  /*2530*/  IMAD.MOV.U32 R82, RZ, RZ, R84 ;  /* 0x000000ffff527224 */ /* 0x000fe400078e0054 */
[C---:B------:R-:W-:Y:S02]  /*2540*/  IMAD R95, R74.reuse, R79, R7 ;  /* 0x0000004f4a5f7224 */ /* 0x040fe400078e0207 */
[----:B------:R-:W-:-:S04]  /*2550*/  IMAD.WIDE.U32 R8, R74, R78, R82 ;  /* 0x0000004e4a087225 */ /* 0x000fc800078e0052 */
[----:B------:R-:W-:Y:S01]  /*2560*/  IMAD.IADD R7, R9, 0x1, R95 ;  /* 0x0000000109077824 */ /* 0x000fe200078e025f */
[----:B--2---:R-:W-:-:S04]  /*2570*/  LEA R12, P2, R8, R14, 0x1 ;  /* 0x0000000e080c7211 */ /* 0x004fc800078408ff */
[----:B------:R-:W-:-:S05]  /*2580*/  LEA.HI.X R13, R8, R15, R7, 0x1, P2 ;  /* 0x0000000f080d7211 */ /* 0x000fca00010f0c07 */
[----:B------:R0:W2:Y:S01]  /*2590*/  @P1 LDG.E.LTC128B.U16 R7, desc[UR36][R12.64] ;  /* 0x000000240c071981 */ /* 0x0000a2000c1e1520 */
[----:B------:R-:W-:Y:S01]  /*25a0*/  ISETP.GT.AND P3, PT, R6, 0x1, PT ;  /* 0x000000010600780c */ /* 0x000fe20003f64270 */
[----:B------:R-:W-:Y:S01]  /*25b0*/  IMAD.WIDE.U32 R76, R74, R78, R10 ;  /* 0x0000004e4a4c7225 */ /* 0x000fe200078e000a */
[----:B------:R-:W-:Y:S01]  /*25c0*/  BSSY B1, `(.L_x_31) ;  /* 0x0000012000017945 */ /* 0x000fe20003800000 */
[----:B------:R-:W-:Y:S02]  /*25d0*/  SHF.L.U64.HI R81, R78, 0x3, R79 ;  /* 0x000000034e517819 */ /* 0x000fe4000001024f */
[----:B------:R-:W-:Y:S02]  /*25e0*/  IMAD.IADD R77, R95, 0x1, R77 ;  /* 0x000000015f4d7824 */ /* 0x000fe400078e024d */
[----:B------:R-:W-:-:S04]  /*25f0*/  IMAD.WIDE.U32 R76, R23, R20, R76 ;  /* 0x00000014174c7225 */ /* 0x000fc800078e004c */
[----:B0-----:R-:W-:Y:S01]  /*2600*/  IMAD.IADD R13, R93, 0x1, R77 ;  /* 0x000000015d0d7824 */ /* 0x001fe200078e024d */
[----:B------:R-:W-:-:S04]  /*2610*/  LEA R12, P4, R76, R14, 0x1 ;  /* 0x0000000e4c0c7211 */ /* 0x000fc800078808ff */
[----:B------:R-:W-:Y:S01]  /*2620*/  LEA.HI.X R13, R76, R15, R13, 0x1, P4 ;  /* 0x0000000f4c0d7211 */ /* 0x000fe200020f0c0d */
[----:B--2---:R-:W-:-:S05]  /*2630*/  HADD2.F32 R8, -RZ, R7.H0_H0 ;  /* 0x20000007ff087230 */ /* 0x004fca0000004100 */
[----:B------:R-:W-:Y:S01]  /*2640*/  FMUL R9, R8, R73 ;  /* 0x0000004908097220 */ /* 0x000fe20000400000 */
[----:B------:R-:W-:-:S03]  /*2650*/  LEA R8, P2, R80, UR4, 0x1 ;  /* 0x0000000450087c11 */ /* 0x000fc6000f8408ff */
[----:B------:R-:W-:Y:S01]  /*2660*/  FFMA R64, R64, R72, R9 ;  /* 0x0000004840407223 */ /* 0x000fe20000000009 */
[----:B------:R-:W-:Y:S01]  /*2670*/  LEA.HI.X R9, R80, UR5, R87, 0x1, P2 ;  /* 0x0000000550097c11 */ /* 0x000fe200090f0c57 */
[----:B------:R-:W-:Y:S01]  /*2680*/  IMAD.SHL.U32 R80, R78, 0x8, RZ ;  /* 0x000000084e507824 */ /* 0x000fe200078e00ff */
[----:B------:R-:W-:Y:S02]  /*2690*/  ISETP.GT.AND P2, PT, R0, RZ, P3 ;  /* 0x000000ff0000720c */ /* 0x000fe40001f44270 */
[----:B------:R-:W-:-:S05]  /*26a0*/  F2FP.F16.F32.PACK_AB R64, RZ, R64 ;  /* 0x00000040ff40723e */ /* 0x000fca00000000ff */
[----:B------:R0:W-:Y:S06]  /*26b0*/  @P1 STG.E.U16 desc[UR36][R8.64], R64 ;  /* 0x0000004008001986 */ /* 0x0001ec000c101524 */
[----:B------:R-:W-:Y:S05]  /*26c0*/  @!P2 BRA `(.L_x_32) ;  /* 0x000000000004a947 */ /* 0x000fea0003800000 */
[----:B------:R1:W5:Y:S02]  /*26d0*/  LDG.E.LTC128B.U16 R7, desc[UR36][R12.64+0x2] ;  /* 0x000002240c077981 */ /* 0x000364000c1e1520 */
.L_x_32:
[----:B------:R-:W-:Y:S05]  /*26e0*/  BSYNC B1 ;  /* 0x0000000000017941 */ /* 0x000fea0003800000 */
.L_x_31:
[----:B0----5:R-:W-:Y:S01]  /*26f0*/  HADD2.F32 R64, -RZ, R7.H0_H0 ;  /* 0x20000007ff407230 */ /* 0x021fe20000004100 */
[----:B------:R-:W-:Y:S01]  /*2700*/  ISETP.GT.AND P1, PT, R0, 0x8, P0 ;  /* 0x000000080000780c */ /* 0x000fe20000724270 */
[----:B------:R-:W-:Y:S01]  /*2710*/  IMAD.WIDE.U32 R88, R74, R78, R80 ;  /* 0x0000004e4a587225 */ /* 0x000fe200078e0050 */
[----:B------:R-:W-:-:S03]  /*2720*/  PRMT R91, R7, 0x7610, R91 ;  /* 0x00007610075b7816 */ /* 0x000fc6000000005b */
[----:B------:R-:W-:Y:S01]  /*2730*/  FMUL R64, R64, R73 ;  /* 0x0000004940407220 */ /* 0x000fe20000400000 */
[----:B------:R-:W-:Y:S01]  /*2740*/  IMAD.IADD R97, R95, 0x1, R89 ;  /* 0x000000015f617824 */ /* 0x000fe200078e0259 */
[----:B------:R-:W-:Y:S02]  /*2750*/  IADD3 R21, P4, R84, R88, RZ ;  /* 0x0000005854157210 */ /* 0x000fe40007f9e0ff */
[----:B------:R-:W-:-:S03]  /*2760*/  FFMA R65, R65, R72, R64 ;  /* 0x0000004841417223 */ /* 0x000fc60000000040 */
[----:B------:R-:W-:Y:S01]  /*2770*/  IMAD.X R76, R97, 0x1, R83, P4 ;  /* 0x00000001614c7824 */ /* 0x000fe200020e0653 */
[C---:B------:R-:W-:Y:S02]  /*2780*/  LEA R64, P4, R21.reuse, R14, 0x1 ;  /* 0x0000000e15407211 */ /* 0x040fe400078808ff */
[----:B------:R-:W-:Y:S02]  /*2790*/  F2FP.F16.F32.PACK_AB R77, RZ, R65 ;  /* 0x00000041ff4d723e */ /* 0x000fe400000000ff */
[----:B------:R-:W-:-:S03]  /*27a0*/  LEA.HI.X R65, R21, R15, R76, 0x1, P4 ;  /* 0x0000000f15417211 */ /* 0x000fc600020f0c4c */
[----:B------:R0:W-:Y:S04]  /*27b0*/  @P2 STG.E.U16 desc[UR36][R8.64+0x2], R77 ;  /* 0x0000024d08002986 */ /* 0x0001e8000c101524 */
[----:B------:R2:W3:Y:S01]  /*27c0*/  @P1 LDG.E.LTC128B.U16 R91, desc[UR36][R64.64] ;  /* 0x00000024405b1981 */ /* 0x0004e2000c1e1520 */
[----:B------:R-:W-:Y:S01]  /*27d0*/  IMAD.SHL.U32 R7, R4, 0x10, RZ ;  /* 0x0000001004077824 */ /* 0x000fe200078e00ff */
[----:B------:R-:W-:Y:S01]  /*27e0*/  IADD3 R86, P2, R10, R88, RZ ;  /* 0x000000580a567210 */ /* 0x000fe20007f5e0ff */
[----:B------:R-:W-:Y:S04]  /*27f0*/  BSSY B1, `(.L_x_33) ;  /* 0x0000011000017945 */ /* 0x000fe80003800000 */
[----:B------:R-:W-:Y:S01]  /*2800*/  IMAD.X R87, R11, 0x1, R97, P2 ;  /* 0x000000010b577824 */ /* 0x000fe200010e0661 */
[----:B------:R-:W-:Y:S01]  /*2810*/  ISETP.GT.AND P2, PT, R0, 0x8, P3 ;  /* 0x000000080000780c */ /* 0x000fe20001f44270 */
[----:B------:R-:W-:-:S04]  /*2820*/  IMAD.WIDE.U32 R86, R23, R20, R86 ;  /* 0x0000001417567225 */ /* 0x000fc800078e0056 */
[----:B------:R-:W-:Y:S01]  /*2830*/  IMAD.IADD R87, R93, 0x1, R87 ;  /* 0x000000015d577824 */ /* 0x000fe200078e0257 */
[----:B--2---:R-:W-:-:S04]  /*2840*/  LEA R64, P5, R86, R14, 0x1 ;  /* 0x0000000e56407211 */ /* 0x004fc800078a08ff */
[----:B------:R-:W-:Y:S01]  /*2850*/  LEA.HI.X R65, R86, R15, R87, 0x1, P5 ;  /* 0x0000000f56417211 */ /* 0x000fe200028f0c57 */
[----:B---3--:R-:W-:-:S05]  /*2860*/  HADD2.F32 R76, -RZ, R91.H0_H0 ;  /* 0x2000005bff4c7230 */ /* 0x008fca0000004100 */
[----:B------:R-:W-:Y:S01]  /*2870*/  FMUL R21, R76, R73 ;  /* 0x000000494c157220 */ /* 0x000fe20000400000 */
[----:B------:R-:W-:-:S03]  /*2880*/  IADD3 R76, P4, R7, R8, RZ ;  /* 0x00000008074c7210 */ /* 0x000fc60007f9e0ff */
[----:B------:R-:W-:Y:S01]  /*2890*/  FFMA R66, R66, R72, R21 ;  /* 0x0000004842427223 */ /* 0x000fe20000000015 */
[----:B------:R-:W-:-:S04]  /*28a0*/  SHF.L.U64.HI R21, R4, 0x4, R5 ;  /* 0x0000000404157819 */ /* 0x000fc80000010205 */
[----:B------:R-:W-:Y:S01]  /*28b0*/  F2FP.F16.F32.PACK_AB R66, RZ, R66 ;  /* 0x00000042ff42723e */ /* 0x000fe200000000ff */
[----:B0-----:R-:W-:-:S05]  /*28c0*/  IMAD.X R77, R21, 0x1, R9, P4 ;  /* 0x00000001154d7824 */ /* 0x001fca00020e0609 */
[----:B------:R0:W-:Y:S01]  /*28d0*/  @P1 STG.E.U16 desc[UR36][R76.64], R66 ;  /* 0x000000424c001986 */ /* 0x0001e2000c101524 */
[----:B------:R-:W-:Y:S05]  /*28e0*/  @!P2 BRA `(.L_x_34) ;  /* 0x000000000004a947 */ /* 0x000fea0003800000 */
[----:B------:R2:W5:Y:S02]  /*28f0*/  LDG.E.LTC128B.U16 R91, desc[UR36][R64.64+0x2] ;  /* 0x00000224405b7981 */ /* 0x000564000c1e1520 */
.L_x_34:
[----:B------:R-:W-:Y:S05]  /*2900*/  BSYNC B1 ;  /* 0x0000000000017941 */ /* 0x000fea0003800000 */
.L_x_33:
[----:B0----5:R-:W-:Y:S01]  /*2910*/  HADD2.F32 R66, -RZ, R91.H0_H0 ;  /* 0x2000005bff427230 */ /* 0x021fe20000004100 */
[----:B------:R-:W-:Y:S01]  /*2920*/  ISETP.GT.AND P1, PT, R6, 0x8, PT ;  /* 0x000000080600780c */ /* 0x000fe20003f24270 */
[----:B------:R-:W-:Y:S01]  /*2930*/  BSSY B1, `(.L_x_35) ;  /* 0x000000c000017945 */ /* 0x000fe20003800000 */
[----:B------:R-:W-:Y:S02]  /*2940*/  IMAD R89, R79, 0x78, RZ ;  /* 0x000000784f597824 */ /* 0x000fe400078e02ff */
[----:B------:R-:W-:Y:S01]  /*2950*/  FMUL R66, R66, R73 ;  /* 0x0000004942427220 */ /* 0x000fe20000400000 */
[----:B------:R-:W-:-:S03]  /*2960*/  ISETP.GT.AND P4, PT, R0, RZ, P1 ;  /* 0x000000ff0000720c */ /* 0x000fc60000f84270 */
[----:B------:R-:W-:Y:S01]  /*2970*/  FFMA R66, R67, R72, R66 ;  /* 0x0000004843427223 */ /* 0x000fe20000000042 */
[----:B------:R-:W-:-:S04]  /*2980*/  IMAD.MOV.U32 R67, RZ, RZ, R97 ;  /* 0x000000ffff437224 */ /* 0x000fc800078e0061 */
[----:B------:R-:W-:-:S04]  /*2990*/  F2FP.F16.F32.PACK_AB R66, RZ, R66 ;  /* 0x00000042ff42723e */ /* 0x000fc800000000ff */
[----:B------:R-:W-:Y:S01]  /*29a0*/  PRMT R86, R66, 0x7610, R86 ;  /* 0x0000761042567816 */ /* 0x000fe20000000056 */
[----:B------:R-:W-:-:S04]  /*29b0*/  IMAD.MOV.U32 R66, RZ, RZ, R88 ;  /* 0x000000ffff427224 */ /* 0x000fc800078e0058 */
[----:B------:R0:W-:Y:S01]  /*29c0*/  @P2 STG.E.U16 desc[UR36][R76.64+0x2], R86 ;  /* 0x000002564c002986 */ /* 0x0001e2000c101524 */
[----:B------:R-:W-:Y:S05]  /*29d0*/  @!P4 BRA `(.L_x_36) ;  /* 0x000000000004c947 */ /* 0x000fea0003800000 */
[----:B------:R3:W5:Y:S02]  /*29e0*/  LDG.E.LTC128B.U16 R91, desc[UR36][R12.64+0x10] ;  /* 0x000010240c5b7981 */ /* 0x000764000c1e1520 */
.L_x_36:
[----:B------:R-:W-:Y:S05]  /*29f0*/  BSYNC B1 ;  /* 0x0000000000017941 */ /* 0x000fea0003800000 */
.L_x_35:
[----:B0----5:R-:W-:Y:S01]  /*2a00*/  HADD2.F32 R86, -RZ, R91.H0_H0 ;  /* 0x2000005bff567230 */ /* 0x021fe20000004100 */
[----:B------:R-:W-:Y:S01]  /*2a10*/  BSSY B1, `(.L_x_37) ;  /* 0x000000d000017945 */ /* 0x000fe20003800000 */
[----:B------:R-:W-:-:S04]  /*2a20*/  IMAD.WIDE.U32 R66, R78, 0x78, R66 ;  /* 0x000000784e427825 */ /* 0x000fc800078e0042 */
[----:B------:R-:W-:Y:S01]  /*2a30*/  FMUL R79, R86, R73 ;  /* 0x00000049564f7220 */ /* 0x000fe20000400000 */
[----:B------:R-:W-:Y:S01]  /*2a40*/  IMAD.IADD R97, R67, 0x1, R89 ;  /* 0x0000000143617824 */ /* 0x000fe200078e0259 */
[----:B------:R-:W-:Y:S02]  /*2a50*/  IADD3 R86, P2, P5, R84, R66, R80 ;  /* 0x0000004254567210 */ /* 0x000fe40007d5e050 */
[----:B------:R-:W-:Y:S02]  /*2a60*/  FFMA R79, R68, R72, R79 ;  /* 0x00000048444f7223 */ /* 0x000fe4000000004f */
[----:B------:R-:W-:Y:S02]  /*2a70*/  IADD3.X R87, R83, R97, R81, P2, P5 ;  /* 0x0000006153577210 */ /* 0x000fe400017ea451 */
[----:B------:R-:W-:Y:S02]  /*2a80*/  ISETP.GT.AND P2, PT, R6, 0x9, PT ;  /* 0x000000090600780c */ /* 0x000fe40003f44270 */
[----:B------:R-:W-:-:S02]  /*2a90*/  F2FP.F16.F32.PACK_AB R79, RZ, R79 ;  /* 0x0000004fff4f723e */ /* 0x000fc400000000ff */
[----:B------:R-:W-:-:S03]  /*2aa0*/  ISETP.GT.AND P5, PT, R0, RZ, P2 ;  /* 0x000000ff0000720c */ /* 0x000fc600017a4270 */
[----:B------:R0:W-:Y:S10]  /*2ab0*/  @P4 STG.E.U16 desc[UR36][R8.64+0x10], R79 ;  /* 0x0000104f08004986 */ /* 0x0001f4000c101524 */
[----:B------:R-:W-:Y:S05]  /*2ac0*/  @!P5 BRA `(.L_x_38) ;  /* 0x000000000004d947 */ /* 0x000fea0003800000 */
[----:B------:R4:W5:Y:S02]  /*2ad0*/  LDG.E.LTC128B.U16 R91, desc[UR36][R12.64+0x12] ;  /* 0x000012240c5b7981 */ /* 0x000964000c1e1520 */
.L_x_38:
[----:B------:R-:W-:Y:S05]  /*2ae0*/  BSYNC B1 ;  /* 0x0000000000017941 */ /* 0x000fea0003800000 */
.L_x_37:
[----:B-----5:R-:W-:Y:S01]  /*2af0*/  HADD2.F32 R68, -RZ, R91.H0_H0 ;  /* 0x2000005bff447230 */ /* 0x020fe20000004100 */
[----:B------:R-:W-:Y:S01]  /*2b00*/  ISETP.GT.AND P4, PT, R0, 0x8, P1 ;  /* 0x000000080000780c */ /* 0x000fe20000f84270 */
[----:B------:R-:W-:Y:S03]  /*2b10*/  BSSY B1, `(.L_x_39) ;  /* 0x0000007000017945 */ /* 0x000fe60003800000 */
[----:B------:R-:W-:-:S04]  /*2b20*/  FMUL R68, R68, R73 ;  /* 0x0000004944447220 */ /* 0x000fc80000400000 */
[----:B------:R-:W-:-:S05]  /*2b30*/  FFMA R68, R69, R72, R68 ;  /* 0x0000004845447223 */ /* 0x000fca0000000044 */
[----:B------:R-:W-:-:S05]  /*2b40*/  F2FP.F16.F32.PACK_AB R68, RZ, R68 ;  /* 0x00000044ff44723e */ /* 0x000fca00000000ff */
[----:B------:R0:W-:Y:S01]  /*2b50*/  @P5 STG.E.U16 desc[UR36][R8.64+0x12], R68 ;  /* 0x0000124408005986 */ /* 0x0001e2000c101524 */
[----:B------:R-:W-:Y:S05]  /*2b60*/  @!P4 BRA `(.L_x_40) ;  /* 0x000000000004c947 */ /* 0x000fea0003800000 */
[----:B------:R0:W5:Y:S02]  /*2b70*/  LDG.E.LTC128B.U16 R91, desc[UR36][R64.64+0x10] ;  /* 0x00001024405b7981 */ /* 0x000164000c1e1520 */
.L_x_40:
[----:B------:R-:W-:Y:S05]  /*2b80*/  BSYNC B1 ;  /* 0x0000000000017941 */ /* 0x000fea0003800000 */
.L_x_39:
[----:B0----5:R-:W-:Y:S01]  /*2b90*/  HADD2.F32 R68, -RZ, R91.H0_H0 ;  /* 0x2000005bff447230 */ /* 0x021fe20000004100 */
        /* <DEDUP_REMOVED lines=8> */
.L_x_42:
[----:B------:R-:W-:Y:S05]  /*2c20*/  BSYNC B1 ;  /* 0x0000000000017941 */ /* 0x000fea0003800000 */
.L_x_41:
[----:B-----5:R-:W-:Y:S01]  /*2c30*/  HADD2.F32 R68, -RZ, R91.H0_H0 ;  /* 0x2000005bff447230 */ /* 0x020fe20000004100 */
[----:B------:R-:W-:-:S04]  /*2c40*/  IADD3 R67, P4, R84, R66, RZ ;  /* 0x0000004254437210 */ /* 0x000fc80007f9e0ff */
[----:B------:R-:W-:Y:S01]  /*2c50*/  FMUL R68, R68, R73 ;  /* 0x0000004944447220 */ /* 0x000fe20000400000 */
[----:B------:R-:W-:Y:S01]  /*2c60*/  IMAD.X R82, R97, 0x1, R83, P4 ;  /* 0x0000000161527824 */ /* 0x000fe200020e0653 */
[----:B------:R-:W-:Y:S02]  /*2c70*/  LEA R66, P4, R67, R14, 0x1 ;  /* 0x0000000e43427211 */ /* 0x000fe400078808ff */
[----:B------:R-:W-:Y:S02]  /*2c80*/  FFMA R68, R71, R72, R68 ;  /* 0x0000004847447223 */ /* 0x000fe40000000044 */
[----:B------:R-:W-:-:S03]  /*2c90*/  LEA.HI.X R67, R67, R15, R82, 0x1, P4 ;  /* 0x0000000f43437211 */ /* 0x000fc600020f0c52 */
[----:B------:R-:W-:-:S04]  /*2ca0*/  F2FP.F16.F32.PACK_AB R68, RZ, R68 ;  /* 0x00000044ff44723e */ /* 0x000fc800000000ff */
[----:B0-----:R-:W-:-:S05]  /*2cb0*/  PRMT R69, R68, 0x7610, R69 ;  /* 0x0000761044457816 */ /* 0x001fca0000000045 */
[----:B------:R0:W-:Y:S01]  /*2cc0*/  @P5 STG.E.U16 desc[UR36][R76.64+0x12], R69 ;  /* 0x000012454c005986 */ /* 0x0001e2000c101524 */
[----:B------:R-:W-:-:S13]  /*2cd0*/  ISETP.GT.AND P5, PT, R0, 0x80, P0 ;  /* 0x000000800000780c */ /* 0x000fda00007a4270 */
[----:B------:R1:W2:Y:S01]  /*2ce0*/  @P5 LDG.E.LTC128B.U16 R91, desc[UR36][R66.64] ;  /* 0x00000024425b5981 */ /* 0x0002a2000c1e1520 */
[----:B------:R-:W-:Y:S01]  /*2cf0*/  IMAD.WIDE.U32 R70, R78, 0x78, R80 ;  /* 0x000000784e467825 */ /* 0x000fe200078e0050 */
[----:B------:R-:W-:Y:S03]  /*2d00*/  BSSY B1, `(.L_x_43) ;  /* 0x0000016000017945 */ /* 0x000fe60003800000 */
[----:B------:R-:W-:Y:S02]  /*2d10*/  IMAD.IADD R83, R89, 0x1, R71 ;  /* 0x0000000159537824 */ /* 0x000fe400078e0247 */
[----:B------:R-:W-:Y:S02]  /*2d20*/  IMAD.MOV.U32 R82, RZ, RZ, R70 ;  /* 0x000000ffff527224 */ /* 0x000fe400078e0046 */
[----:B------:R-:W-:Y:S02]  /*2d30*/  IMAD R89, R5, 0xf0, RZ ;  /* 0x000000f005597824 */ /* 0x000fe400078e02ff */
[----:B0-----:R-:W-:-:S03]  /*2d40*/  IMAD.WIDE.U32 R68, R74, R78, R82 ;  /* 0x0000004e4a447225 */ /* 0x001fc600078e0052 */
[----:B------:R-:W-:-:S04]  /*2d50*/  IADD3 R68, P4, R10, R68, RZ ;  /* 0x000000440a447210 */ /* 0x000fc80007f9e0ff */
[----:B------:R-:W-:-:S03]  /*2d60*/  IADD3.X R69, R11, R95, R69, P4, !PT ;  /* 0x0000005f0b457210 */ /* 0x000fc600027fe445 */
[----:B------:R-:W-:-:S04]  /*2d70*/  IMAD.WIDE.U32 R68, R23, R20, R68 ;  /* 0x0000001417447225 */ /* 0x000fc800078e0044 */
[----:B------:R-:W-:Y:S01]  /*2d80*/  IMAD.IADD R5, R93, 0x1, R69 ;  /* 0x000000015d057824 */ /* 0x000fe200078e0245 */
[----:B-1----:R-:W-:-:S04]  /*2d90*/  LEA R66, P4, R68, R14, 0x1 ;  /* 0x0000000e44427211 */ /* 0x002fc800078808ff */
[----:B------:R-:W-:Y:S02]  /*2da0*/  LEA.HI.X R67, R68, R15, R5, 0x1, P4 ;  /* 0x0000000f44437211 */ /* 0x000fe400020f0c05 */
[----:B------:R-:W-:Y:S01]  /*2db0*/  ISETP.GT.AND P4, PT, R0, 0x80, P3 ;  /* 0x000000800000780c */ /* 0x000fe20001f84270 */
[----:B--2---:R-:W-:-:S05]  /*2dc0*/  HADD2.F32 R84, -RZ, R91.H0_H0 ;  /* 0x2000005bff547230 */ /* 0x004fca0000004100 */
[----:B------:R-:W-:Y:S01]  /*2dd0*/  FMUL R79, R84, R73 ;  /* 0x00000049544f7220 */ /* 0x000fe20000400000 */
[----:B------:R-:W-:-:S04]  /*2de0*/  IMAD.WIDE.U32 R84, R4, 0xf0, R76 ;  /* 0x000000f004547825 */ /* 0x000fc800078e004c */
[----:B------:R-:W-:Y:S01]  /*2df0*/  FFMA R79, R56, R72, R79 ;  /* 0x00000048384f7223 */ /* 0x000fe2000000004f */
[----:B------:R-:W-:Y:S02]  /*2e00*/  IMAD.IADD R69, R85, 0x1, R89 ;  /* 0x0000000155457824 */ /* 0x000fe400078e0259 */
[----:B------:R-:W-:Y:S02]  /*2e10*/  @P5 IMAD.MOV.U32 R68, RZ, RZ, R84 ;  /* 0x000000ffff445224 */ /* 0x000fe400078e0054 */
[----:B------:R-:W-:-:S05]  /*2e20*/  F2FP.F16.F32.PACK_AB R79, RZ, R79 ;  /* 0x0000004fff4f723e */ /* 0x000fca00000000ff */
[----:B------:R0:W-:Y:S01]  /*2e30*/  @P5 STG.E.U16 desc[UR36][R68.64], R79 ;  /* 0x0000004f44005986 */ /* 0x0001e2000c101524 */
[----:B------:R-:W-:Y:S05]  /*2e40*/  @!P4 BRA `(.L_x_44) ;  /* 0x000000000004c947 */ /* 0x000fea0003800000 */
[----:B------:R1:W5:Y:S02]  /*2e50*/  LDG.E.LTC128B.U16 R91, desc[UR36][R66.64+0x2] ;  /* 0x00000224425b7981 */ /* 0x000364000c1e1520 */
.L_x_44:
[----:B------:R-:W-:Y:S05]  /*2e60*/  BSYNC B1 ;  /* 0x0000000000017941 */ /* 0x000fea0003800000 */
.L_x_43:
[----:B-----5:R-:W-:Y:S01]  /*2e70*/  HADD2.F32 R56, -RZ, R91.H0_H0 ;  /* 0x2000005bff387230 */ /* 0x020fe20000004100 */
[----:B------:R-:W-:Y:S01]  /*2e80*/  IADD3 R70, P5, R80, R70, RZ ;  /* 0x0000004650467210 */ /* 0x000fe20007fbe0ff */
[----:B0-----:R-:W-:Y:S01]  /*2e90*/  @P4 IMAD.MOV.U32 R79, RZ, RZ, R69 ;  /* 0x000000ffff4f4224 */ /* 0x001fe200078e0045 */
[----:B------:R-:W-:Y:S01]  /*2ea0*/  ISETP.GT.AND P0, PT, R0, 0x88, P0 ;  /* 0x000000880000780c */ /* 0x000fe20000704270 */
[----:B------:R-:W-:Y:S01]  /*2eb0*/  BSSY B1, `(.L_x_45) ;  /* 0x000000e000017945 */ /* 0x000fe20003800000 */
[----:B------:R-:W-:Y:S01]  /*2ec0*/  FMUL R56, R56, R73 ;  /* 0x0000004938387220 */ /* 0x000fe20000400000 */
[----:B------:R-:W-:-:S03]  /*2ed0*/  IMAD.X R71, R83, 0x1, R81, P5 ;  /* 0x0000000153477824 */ /* 0x000fc600028e0651 */
[----:B------:R-:W-:Y:S01]  /*2ee0*/  FFMA R56, R57, R72, R56 ;  /* 0x0000004839387223 */ /* 0x000fe20000000038 */
[----:B------:R-:W-:-:S04]  /*2ef0*/  IMAD.WIDE.U32 R74, R74, R78, R70 ;  /* 0x0000004e4a4a7225 */ /* 0x000fc800078e0046 */
[----:B------:R-:W-:Y:S01]  /*2f00*/  F2FP.F16.F32.PACK_AB R56, RZ, R56 ;  /* 0x00000038ff38723e */ /* 0x000fe200000000ff */
[----:B------:R-:W-:Y:S01]  /*2f10*/  @P4 IMAD.MOV.U32 R78, RZ, RZ, R84 ;  /* 0x000000ffff4e4224 */ /* 0x000fe200078e0054 */
[----:B------:R-:W-:Y:S02]  /*2f20*/  IADD3 R70, P5, R10, R74, RZ ;  /* 0x0000004a0a467210 */ /* 0x000fe40007fbe0ff */
[----:B------:R-:W-:-:S05]  /*2f30*/  PRMT R5, R56, 0x7610, R5 ;  /* 0x0000761038057816 */ /* 0x000fca0000000005 */
[----:B------:R0:W-:Y:S01]  /*2f40*/  @P4 STG.E.U16 desc[UR36][R78.64+0x2], R5 ;  /* 0x000002054e004986 */ /* 0x0001e2000c101524 */
[----:B------:R-:W-:-:S04]  /*2f50*/  LEA R56, P4, R86, R14, 0x1 ;  /* 0x0000000e56387211 */ /* 0x000fc800078808ff */
[----:B------:R-:W-:Y:S01]  /*2f60*/  LEA.HI.X R57, R86, R15, R87, 0x1, P4 ;  /* 0x0000000f56397211 */ /* 0x000fe200020f0c57 */
[----:B------:R-:W-:Y:S08]  /*2f70*/  @!P0 BRA `(.L_x_46) ;  /* 0x0000000000048947 */ /* 0x000ff00003800000 */
[----:B------:R2:W5:Y:S02]  /*2f80*/  LDG.E.LTC128B.U16 R91, desc[UR36][R56.64] ;  /* 0x00000024385b7981 */ /* 0x000564000c1e1520 */
.L_x_46:
[----:B------:R-:W-:Y:S05]  /*2f90*/  BSYNC B1 ;  /* 0x0000000000017941 */ /* 0x000fea0003800000 */
.L_x_45:
[----:B-----5:R-:W-:Y:S01]  /*2fa0*/  HADD2.F32 R10, -RZ, R91.H0_H0 ;  /* 0x2000005bff0a7230 */ /* 0x020fe20000004100 */
[----:B------:R-:W-:Y:S01]  /*2fb0*/  IADD3.X R71, R11, R95, R75, P5, !PT ;  /* 0x0000005f0b477210 */ /* 0x000fe20002ffe44b */
[----:B------:R-:W-:Y:S01]  /*2fc0*/  BSSY B1, `(.L_x_47) ;  /* 0x000000e000017945 */ /* 0x000fe20003800000 */
[----:B------:R-:W-:Y:S02]  /*2fd0*/  ISETP.GT.AND P3, PT, R0, 0x88, P3 ;  /* 0x000000880000780c */ /* 0x000fe40001f64270 */
[----:B0-----:R-:W-:Y:S01]  /*2fe0*/  FMUL R5, R10, R73 ;  /* 0x000000490a057220 */ /* 0x001fe20000400000 */
[----:B------:R-:W-:Y:S01]  /*2ff0*/  IADD3 R10, P4, R7, R84, RZ ;  /* 0x00000054070a7210 */ /* 0x000fe20007f9e0ff */
[----:B--2---:R-:W-:-:S04]  /*3000*/  IMAD.WIDE.U32 R56, R23, R20, R70 ;  /* 0x0000001417387225 */ /* 0x004fc800078e0046 */
[----:B------:R-:W-:Y:S01]  /*3010*/  FFMA R5, R58, R72, R5 ;  /* 0x000000483a057223 */ /* 0x000fe20000000005 */
[----:B------:R-:W-:Y:S01]  /*3020*/  IMAD.X R11, R69, 0x1, R21, P4 ;  /* 0x00000001450b7824 */ /* 0x000fe200020e0615 */
[----:B------:R-:W-:Y:S01]  /*3030*/  LEA R14, P5, R56, R14, 0x1 ;  /* 0x0000000e380e7211 */ /* 0x000fe200078a08ff */
[----:B------:R-:W-:Y:S02]  /*3040*/  IMAD.IADD R20, R93, 0x1, R57 ;  /* 0x000000015d147824 */ /* 0x000fe400078e0239 */
[----:B------:R-:W-:-:S03]  /*3050*/  F2FP.F16.F32.PACK_AB R5, RZ, R5 ;  /* 0x00000005ff05723e */ /* 0x000fc600000000ff */
[----:B------:R-:W-:Y:S02]  /*3060*/  LEA.HI.X R15, R56, R15, R20, 0x1, P5 ;  /* 0x0000000f380f7211 */ /* 0x000fe400028f0c14 */
[----:B------:R0:W-:Y:S01]  /*3070*/  @P0 STG.E.U16 desc[UR36][R10.64], R5 ;  /* 0x000000050a000986 */ /* 0x0001e2000c101524 */
[----:B------:R-:W-:Y:S05]  /*3080*/  @!P3 BRA `(.L_x_48) ;  /* 0x000000000004b947 */ /* 0x000fea0003800000 */
[----:B------:R2:W5:Y:S02]  /*3090*/  LDG.E.LTC128B.U16 R91, desc[UR36][R14.64+0x2] ;  /* 0x000002240e5b7981 */ /* 0x000564000c1e1520 */
.L_x_48:
[----:B------:R-:W-:Y:S05]  /*30a0*/  BSYNC B1 ;  /* 0x0000000000017941 */ /* 0x000fea0003800000 */
.L_x_47:
        /* <DEDUP_REMOVED lines=9> */
.L_x_50:
[----:B------:R-:W-:Y:S05]  /*3140*/  BSYNC B1 ;  /* 0x0000000000017941 */ /* 0x000fea0003800000 */
.L_x_49:
[----:B0----5:R-:W-:Y:S01]  /*3150*/  HADD2.F32 R20, -RZ, R91.H0_H0 ;  /* 0x2000005bff147230 */ /* 0x021fe20000004100 */
[----:B------:R-:W-:Y:S01]  /*3160*/  ISETP.GT.AND P3, PT, R0, 0x80, P2 ;  /* 0x000000800000780c */ /* 0x000fe20001764270 */
[----:B------:R-:W-:Y:S01]  /*3170*/  @P0 IMAD.MOV.U32 R56, RZ, RZ, R84 ;  /* 0x000000ffff380224 */ /* 0x000fe200078e0054 */
[----:B------:R-:W-:Y:S01]  /*3180*/  BSSY B1, `(.L_x_51) ;  /* 0x0000008000017945 */ /* 0x000fe20003800000 */
[----:B------:R-:W-:Y:S02]  /*3190*/  @P0 IMAD.MOV.U32 R57, RZ, RZ, R69 ;  /* 0x000000ffff390224 */ /* 0x000fe400078e0045 */
[----:B------:R-:W-:-:S04]  /*31a0*/  FMUL R5, R20, R73 ;  /* 0x0000004914057220 */ /* 0x000fc80000400000 */
[----:B------:R-:W-:-:S05]  /*31b0*/  FFMA R5, R60, R72, R5 ;  /* 0x000000483c057223 */ /* 0x000fca0000000005 */
[----:B------:R-:W-:-:S05]  /*31c0*/  F2FP.F16.F32.PACK_AB R5, RZ, R5 ;  /* 0x00000005ff05723e */ /* 0x000fca00000000ff */
[----:B------:R0:W-:Y:S01]  /*31d0*/  @P0 STG.E.U16 desc[UR36][R56.64+0x10], R5 ;  /* 0x0000100538000986 */ /* 0x0001e2000c101524 */
[----:B------:R-:W-:Y:S05]  /*31e0*/  @!P3 BRA `(.L_x_52) ;  /* 0x000000000004b947 */ /* 0x000fea0003800000 */
[----:B------:R0:W5:Y:S02]  /*31f0*/  LDG.E.LTC128B.U16 R91, desc[UR36][R66.64+0x12] ;  /* 0x00001224425b7981 */ /* 0x000164000c1e1520 */
.L_x_52:
[----:B------:R-:W-:Y:S05]  /*3200*/  BSYNC B1 ;  /* 0x0000000000017941 */ /* 0x000fea0003800000 */
.L_x_51:
[----:B-----5:R-:W-:Y:S01]  /*3210*/  HADD2.F32 R20, -RZ, R91.H0_H0 ;  /* 0x2000005bff147230 */ /* 0x020fe20000004100 */
[----:B------:R-:W-:Y:S01]  /*3220*/  ISETP.GT.AND P1, PT, R0, 0x88, P1 ;  /* 0x000000880000780c */ /* 0x000fe20000f24270 */
[----:B------:R-:W-:Y:S01]  /*3230*/  @P3 IMAD.MOV.U32 R68, RZ, RZ, R84 ;  /* 0x000000ffff443224 */ /* 0x000fe200078e0054 */
[----:B------:R-:W-:Y:S02]  /*3240*/  BSSY B1, `(.L_x_53) ;  /* 0x0000007000017945 */ /* 0x000fe40003800000 */
[----:B------:R-:W-:-:S04]  /*3250*/  FMUL R20, R20, R73 ;  /* 0x0000004914147220 */ /* 0x000fc80000400000 */
[----:B------:R-:W-:-:S05]  /*3260*/  FFMA R20, R61, R72, R20 ;  /* 0x000000483d147223 */ /* 0x000fca0000000014 */
[----:B------:R-:W-:-:S05]  /*3270*/  F2FP.F16.F32.PACK_AB R20, RZ, R20 ;  /* 0x00000014ff14723e */ /* 0x000fca00000000ff */
[----:B------:R0:W-:Y:S01]  /*3280*/  @P3 STG.E.U16 desc[UR36][R68.64+0x12], R20 ;  /* 0x0000121444003986 */ /* 0x0001e2000c101524 */
[----:B------:R-:W-:Y:S05]  /*3290*/  @!P1 BRA `(.L_x_54) ;  /* 0x0000000000049947 */ /* 0x000fea0003800000 */
[----:B------:R0:W5:Y:S02]  /*32a0*/  LDG.E.LTC128B.U16 R91, desc[UR36][R14.64+0x10] ;  /* 0x000010240e5b7981 */ /* 0x000164000c1e1520 */
.L_x_54:
[----:B------:R-:W-:Y:S05]  /*32b0*/  BSYNC B1 ;  /* 0x0000000000017941 */ /* 0x000fea0003800000 */
.L_x_53:
        /* <DEDUP_REMOVED lines=9> */
.L_x_56:
[----:B------:R-:W-:Y:S05]  /*3350*/  BSYNC B1 ;  /* 0x0000000000017941 */ /* 0x000fea0003800000 */
.L_x_55:
[----:B-----5:R-:W-:Y:S01]  /*3360*/  HADD2.F32 R20, -RZ, R91.H0_H0 ;  /* 0x2000005bff147230 */ /* 0x020fe20000004100 */
[----:B------:R-:W-:Y:S01]  /*3370*/  ISETP.GT.AND P3, PT, R6, 0x10, PT ;  /* 0x000000100600780c */ /* 0x000fe20003f64270 */
[----:B------:R-:W-:Y:S03]  /*3380*/  BSSY B1, `(.L_x_57) ;  /* 0x0000008000017945 */ /* 0x000fe60003800000 */
[----:B------:R-:W-:Y:S01]  /*3390*/  FMUL R20, R20, R73 ;  /* 0x0000004914147220 */ /* 0x000fe20000400000 */
[----:B------:R-:W-:-:S03]  /*33a0*/  ISETP.GT.AND P0, PT, R0, RZ, P3 ;  /* 0x000000ff0000720c */ /* 0x000fc60001f04270 */
[----:B------:R-:W-:-:S05]  /*33b0*/  FFMA R20, R63, R72, R20 ;  /* 0x000000483f147223 */ /* 0x000fca0000000014 */
[----:B------:R-:W-:-:S05]  /*33c0*/  F2FP.F16.F32.PACK_AB R20, RZ, R20 ;  /* 0x00000014ff14723e */ /* 0x000fca00000000ff */
[----:B------:R0:W-:Y:S01]  /*33d0*/  @P2 STG.E.U16 desc[UR36][R10.64+0x12], R20 ;  /* 0x000012140a002986 */ /* 0x0001e2000c101524 */
[----:B------:R-:W-:Y:S05]  /*33e0*/  @!P0 BRA `(.L_x_58) ;  /* 0x0000000000048947 */ /* 0x000fea0003800000 */
[----:B------:R0:W5:Y:S02]  /*33f0*/  LDG.E.LTC128B.U16 R91, desc[UR36][R12.64+0x20] ;  /* 0x000020240c5b7981 */ /* 0x000164000c1e1520 */
.L_x_58:
[----:B------:R-:W-:Y:S05]  /*3400*/  BSYNC B1 ;  /* 0x0000000000017941 */ /* 0x000fea0003800000 */
.L_x_57:
[----:B0----5:R-:W-:Y:S01]  /*3410*/  HADD2.F32 R10, -RZ, R91.H0_H0 ;  /* 0x2000005bff0a7230 */ /* 0x021fe20000004100 */
        /* <DEDUP_REMOVED lines=9> */
.L_x_60:
[----:B------:R-:W-:Y:S05]  /*34b0*/  BSYNC B1 ;  /* 0x0000000000017941 */ /* 0x000fea0003800000 */
.L_x_59:
        /* <DEDUP_REMOVED lines=9> */
.L_x_62:
[----:B------:R-:W-:Y:S05]  /*3550*/  BSYNC B1 ;  /* 0x0000000000017941 */ /* 0x000fea0003800000 */
.L_x_61:
        /* <DEDUP_REMOVED lines=9> */
.L_x_64:
[----:B------:R-:W-:Y:S05]  /*35f0*/  BSYNC B1 ;  /* 0x0000000000017941 */ /* 0x000fea0003800000 */
.L_x_63:
        /* <DEDUP_REMOVED lines=10> */
.L_x_66:
[----:B------:R-:W-:Y:S05]  /*36a0*/  BSYNC B1 ;  /* 0x0000000000017941 */ /* 0x000fea0003800000 */
.L_x_65:
        /* <DEDUP_REMOVED lines=10> */
.L_x_68:
[----:B------:R-:W-:Y:S05]  /*3750*/  BSYNC B1 ;  /* 0x0000000000017941 */ /* 0x000fea0003800000 */
.L_x_67:
        /* <DEDUP_REMOVED lines=9> */
.L_x_70:
[----:B------:R-:W-:Y:S05]  /*37f0*/  BSYNC B1 ;  /* 0x0000000000017941 */ /* 0x000fea0003800000 */
.L_x_69:
        /* <DEDUP_REMOVED lines=9> */
.L_x_72:
[----:B------:R-:W-:Y:S05]  /*3890*/  BSYNC B1 ;  /* 0x0000000000017941 */ /* 0x000fea0003800000 */
.L_x_71:
        /* <DEDUP_REMOVED lines=9> */
.L_x_74:
[----:B------:R-:W-:Y:S05]  /*3930*/  BSYNC B1 ;  /* 0x0000000000017941 */ /* 0x000fea0003800000 */
.L_x_73:
[----:B0----5:R-:W-:Y:S01]  /*3940*/  HADD2.F32 R10, -RZ, R91.H0_H0 ;  /* 0x2000005bff0a7230 */ /* 0x021fe20000004100 */
[----:B------:R-:W-:Y:S01]  /*3950*/  ISETP.GT.AND P4, PT, R0, 0x80, P2 ;  /* 0x000000800000780c */ /* 0x000fe20001784270 */
[----:B------:R-:W-:Y:S03]  /*3960*/  BSSY B1, `(.L_x_75) ;  /* 0x000000b000017945 */ /* 0x000fe60003800000 */
[----:B------:R-:W-:Y:S01]  /*3970*/  FMUL R5, R10, R73 ;  /* 0x000000490a057220 */ /* 0x000fe20000400000 */
[----:B------:R-:W-:-:S04]  /*3980*/  IMAD.WIDE.U32 R10, R4, 0xf0, R76 ;  /* 0x000000f0040a7825 */ /* 0x000fc800078e004c */
[----:B------:R-:W-:-:S05]  /*3990*/  FFMA R5, R40, R72, R5 ;  /* 0x0000004828057223 */ /* 0x000fca0000000005 */
[----:B------:R-:W-:Y:S01]  /*39a0*/  F2FP.F16.F32.PACK_AB R4, RZ, R5 ;  /* 0x00000005ff04723e */ /* 0x000fe200000000ff */
[----:B------:R-:W-:-:S03]  /*39b0*/  IMAD.IADD R5, R89, 0x1, R11 ;  /* 0x0000000159057824 */ /* 0x000fc600078e020b */
[----:B------:R-:W-:Y:S01]  /*39c0*/  PRMT R20, R4, 0x7610, R20 ;  /* 0x0000761004147816 */ /* 0x000fe20000000014 */
[----:B------:R-:W-:-:S05]  /*39d0*/  IMAD.MOV.U32 R4, RZ, RZ, R10 ;  /* 0x000000ffff047224 */ /* 0x000fca00078e000a */
[----:B------:R0:W-:Y:S01]  /*39e0*/  @P5 STG.E.U16 desc[UR36][R4.64+0x20], R20 ;  /* 0x0000201404005986 */ /* 0x0001e2000c101524 */
[----:B------:R-:W-:Y:S05]  /*39f0*/  @!P4 BRA `(.L_x_76) ;  /* 0x000000000004c947 */ /* 0x000fea0003800000 */
[----:B------:R0:W5:Y:S02]  /*3a00*/  LDG.E.LTC128B.U16 R91, desc[UR36][R66.64+0x22] ;  /* 0x00002224425b7981 */ /* 0x000164000c1e1520 */
.L_x_76:
[----:B------:R-:W-:Y:S05]  /*3a10*/  BSYNC B1 ;  /* 0x0000000000017941 */ /* 0x000fea0003800000 */
.L_x_75:
        /* <DEDUP_REMOVED lines=9> */
.L_x_78:
[----:B------:R-:W-:Y:S05]  /*3ab0*/  BSYNC B1 ;  /* 0x0000000000017941 */ /* 0x000fea0003800000 */
.L_x_77:
[----:B0----5:R-:W-:Y:S01]  /*3ac0*/  HADD2.F32 R20, -RZ, R91.H0_H0 ;  /* 0x2000005bff147230 */ /* 0x021fe20000004100 */
[----:B------:R-:W-:Y:S01]  /*3ad0*/  IADD3 R10, P4, R7, R10, RZ ;  /* 0x0000000a070a7210 */ /* 0x000fe20007f9e0ff */
[----:B------:R-:W-:Y:S01]  /*3ae0*/  BSSY B1, `(.L_x_79) ;  /* 0x0000009000017945 */ /* 0x000fe20003800000 */
[----:B------:R-:W-:Y:S02]  /*3af0*/  ISETP.GT.AND P2, PT, R0, 0x88, P2 ;  /* 0x000000880000780c */ /* 0x000fe40001744270 */
[----:B------:R-:W-:-:S04]  /*3b00*/  FMUL R11, R20, R73 ;  /* 0x00000049140b7220 */ /* 0x000fc80000400000 */
[----:B------:R-:W-:-:S05]  /*3b10*/  FFMA R11, R42, R72, R11 ;  /* 0x000000482a0b7223 */ /* 0x000fca000000000b */
[----:B------:R-:W-:Y:S01]  /*3b20*/  F2FP.F16.F32.PACK_AB R7, RZ, R11 ;  /* 0x0000000bff07723e */ /* 0x000fe200000000ff */
[----:B------:R-:W-:-:S05]  /*3b30*/  IMAD.X R11, R21, 0x1, R5, P4 ;  /* 0x00000001150b7824 */ /* 0x000fca00020e0605 */
[----:B------:R0:W-:Y:S01]  /*3b40*/  @P3 STG.E.U16 desc[UR36][R10.64+0x20], R7 ;  /* 0x000020070a003986 */ /* 0x0001e2000c101524 */
[----:B------:R-:W-:Y:S05]  /*3b50*/  @!P2 BRA `(.L_x_80) ;  /* 0x000000000004a947 */ /* 0x000fea0003800000 */
[----:B------:R0:W5:Y:S02]  /*3b60*/  LDG.E.LTC128B.U16 R91, desc[UR36][R14.64+0x22] ;  /* 0x000022240e5b7981 */ /* 0x000164000c1e1520 */
.L_x_80:
[----:B------:R-:W-:Y:S05]  /*3b70*/  BSYNC B1 ;  /* 0x0000000000017941 */ /* 0x000fea0003800000 */
.L_x_79:
        /* <DEDUP_REMOVED lines=9> */
.L_x_82:
[----:B------:R-:W-:Y:S05]  /*3c10*/  BSYNC B1 ;  /* 0x0000000000017941 */ /* 0x000fea0003800000 */
.L_x_81:
        /* <DEDUP_REMOVED lines=9> */
.L_x_84:
[----:B------:R-:W-:Y:S05]  /*3cb0*/  BSYNC B1 ;  /* 0x0000000000017941 */ /* 0x000fea0003800000 */
.L_x_83:
        /* <DEDUP_REMOVED lines=9> */
.L_x_86:
[----:B------:R-:W-:Y:S05]  /*3d50*/  BSYNC B1 ;  /* 0x0000000000017941 */ /* 0x000fea0003800000 */
.L_x_85:
        /* <DEDUP_REMOVED lines=9> */
.L_x_88:
[----:B------:R-:W-:Y:S05]  /*3df0*/  BSYNC B1 ;  /* 0x0000000000017941 */ /* 0x000fea0003800000 */
.L_x_87:
        /* <DEDUP_REMOVED lines=10> */
.L_x_90:
[----:B------:R-:W-:Y:S05]  /*3ea0*/  BSYNC B1 ;  /* 0x0000000000017941 */ /* 0x000fea0003800000 */
.L_x_89:
        /* <DEDUP_REMOVED lines=10> */
.L_x_92:
[----:B------:R-:W-:Y:S05]  /*3f50*/  BSYNC B1 ;  /* 0x0000000000017941 */ /* 0x000fea0003800000 */
.L_x_91:
        /* <DEDUP_REMOVED lines=9> */
.L_x_94:
[----:B------:R-:W-:Y:S05]  /*3ff0*/  BSYNC B1 ;  /* 0x0000000000017941 */ /* 0x000fea0003800000 */
.L_x_93:
        /* <DEDUP_REMOVED lines=9> */
.L_x_96:
[----:B------:R-:W-:Y:S05]  /*4090*/  BSYNC B1 ;  /* 0x0000000000017941 */ /* 0x000fea0003800000 */
.L_x_95:
        /* <DEDUP_REMOVED lines=10> */
.L_x_98:
[----:B------:R-:W-:Y:S05]  /*4140*/  BSYNC B1 ;  /* 0x0000000000017941 */ /* 0x000fea0003800000 */
.L_x_97:
        /* <DEDUP_REMOVED lines=10> */
.L_x_100:
[----:B------:R-:W-:Y:S05]  /*41f0*/  BSYNC B1 ;  /* 0x0000000000017941 */ /* 0x000fea0003800000 */
.L_x_99:
        /* <DEDUP_REMOVED lines=9> */
.L_x_102:
[----:B------:R-:W-:Y:S05]  /*4290*/  BSYNC B1 ;  /* 0x0000000000017941 */ /* 0x000fea0003800000 */
.L_x_101:
        /* <DEDUP_REMOVED lines=9> */
.L_x_104:
[----:B------:R-:W-:Y:S05]  /*4330*/  BSYNC B1 ;  /* 0x0000000000017941 */ /* 0x000fea0003800000 */
.L_x_103:
        /* <DEDUP_REMOVED lines=9> */
.L_x_106:
[----:B------:R-:W-:Y:S05]  /*43d0*/  BSYNC B1 ;  /* 0x0000000000017941 */ /* 0x000fea0003800000 */
.L_x_105:
        /* <DEDUP_REMOVED lines=9> */
.L_x_108:
[----:B------:R-:W-:Y:S05]  /*4470*/  BSYNC B1 ;  /* 0x0000000000017941 */ /* 0x000fea0003800000 */
.L_x_107:
        /* <DEDUP_REMOVED lines=9> */
.L_x_110:
[----:B------:R-:W-:Y:S05]  /*4510*/  BSYNC B1 ;  /* 0x0000000000017941 */ /* 0x000fea0003800000 */
.L_x_109:
        /* <DEDUP_REMOVED lines=9> */
.L_x_112:
[----:B------:R-:W-:Y:S05]  /*45b0*/  BSYNC B1 ;  /* 0x0000000000017941 */ /* 0x000fea0003800000 */
.L_x_111:
        /* <DEDUP_REMOVED lines=9> */
.L_x_114:
[----:B------:R-:W-:Y:S05]  /*4650*/  BSYNC B1 ;  /* 0x0000000000017941 */ /* 0x000fea0003800000 */
.L_x_113:
        /* <DEDUP_REMOVED lines=9> */
.L_x_116:
[----:B------:R-:W-:Y:S05]  /*46f0*/  BSYNC B1 ;  /* 0x0000000000017941 */ /* 0x000fea0003800000 */
.L_x_115:
        /* <DEDUP_REMOVED lines=9> */
.L_x_118:
[----:B------:R-:W-:Y:S05]  /*4790*/  BSYNC B1 ;  /* 0x0000000000017941 */ /* 0x000fea0003800000 */
.L_x_117:
        /* <DEDUP_REMOVED lines=9> */
.L_x_120:
[----:B------:R-:W-:Y:S05]  /*4830*/  BSYNC B1 ;  /* 0x0000000000017941 */ /* 0x000fea0003800000 */
.L_x_119:
[----:B------:R-:W-:Y:S05]  /*4840*/  @!P0 BRA `(.L_x_121) ;  /* 0x0000000c00a08947 */ /* 0x000fea0003800000 */
[----:B-----5:R-:W-:-:S05]  /*4850*/  HADD2.F32 R0, -RZ, R91.H0_H0 ;  /* 0x2000005bff007230 */ /* 0x020fca0000004100 */
[----:B------:R-:W-:-:S04]  /*4860*/  FMUL R0, R0, R73 ;  /* 0x0000004900007220 */ /* 0x000fc80000400000 */
[----:B------:R-:W-:-:S05]  /*4870*/  FFMA R0, R31, R72, R0 ;  /* 0x000000481f007223 */ /* 0x000fca0000000000 */
[----:B------:R-:W-:-:S05]  /*4880*/  F2FP.F16.F32.PACK_AB R0, RZ, R0 ;  /* 0x00000000ff00723e */ /* 0x000fca00000000ff */
[----:B------:R0:W-:Y:S01]  /*4890*/  STG.E.U16 desc[UR36][R10.64+0x52], R0 ;  /* 0x000052000a007986 */ /* 0x0001e2000c101524 */
[----:B------:R-:W-:Y:S05]  /*48a0*/  BRA `(.L_x_121) ;  /* 0x0000000c00887947 */ /* 0x000fea0003800000 */
.L_x_30:
[----:B------:R-:W-:Y:S01]  /*48b0*/  ULDC.64 UR4, c[0x0][0x5c0] ;  /* 0x0001700000047ab9 */ /* 0x000fe20000000a00 */
[-C--:B------:R-:W-:Y:S01]  /*48c0*/  FMUL R64, R64, R72.reuse ;  /* 0x0000004840407220 */ /* 0x080fe20000400000 */
[----:B------:R-:W-:Y:S01]  /*48d0*/  LEA R8, P2, R80, UR4, 0x1 ;  /* 0x0000000450087c11 */ /* 0x000fe2000f8408ff */
[----:B------:R-:W-:Y:S01]  /*48e0*/  IMAD.SHL.U32 R23, R4, 0x10, RZ ;  /* 0x0000001004177824 */ /* 0x000fe200078e00ff */
[----:B------:R-:W-:Y:S01]  /*48f0*/  ISETP.GT.AND P3, PT, R6, 0x1, PT ;  /* 0x000000010600780c */ /* 0x000fe20003f64270 */
[----:B------:R-:W-:Y:S01]  /*4900*/  FMUL R65, R65, R72 ;  /* 0x0000004841417220 */ /* 0x000fe20000400000 */
[----:B------:R-:W-:Y:S01]  /*4910*/  F2FP.F16.F32.PACK_AB R64, RZ, R64 ;  /* 0x00000040ff40723e */ /* 0x000fe200000000ff */
[-C--:B------:R-:W-:Y:S01]  /*4920*/  FMUL R67, R67, R72.reuse ;  /* 0x0000004843437220 */ /* 0x080fe20000400000 */
[----:B------:R-:W-:Y:S01]  /*4930*/  LEA.HI.X R9, R80, UR5, R87, 0x1, P2 ;  /* 0x0000000550097c11 */ /* 0x000fe200090f0c57 */
[-C--:B------:R-:W-:Y:S01]  /*4940*/  FMUL R66, R66, R72.reuse ;  /* 0x0000004842427220 */ /* 0x080fe20000400000 */
[----:B------:R-:W-:Y:S01]  /*4950*/  ISETP.GT.AND P2, PT, R0, RZ, P3 ;  /* 0x000000ff0000720c */ /* 0x000fe20001f44270 */
[-C--:B------:R-:W-:Y:S01]  /*4960*/  FMUL R69, R69, R72.reuse ;  /* 0x0000004845457220 */ /* 0x080fe20000400000 */
[----:B------:R-:W-:Y:S01]  /*4970*/  SHF.L.U64.HI R7, R4, 0x4, R5 ;  /* 0x0000000404077819 */ /* 0x000fe20000010205 */
[----:B------:R-:W-:Y:S01]  /*4980*/  @P1 STG.E.U16 desc[UR36][R8.64], R64 ;  /* 0x0000004008001986 */ /* 0x000fe2000c101524 */
[----:B------:R-:W-:Y:S01]  /*4990*/  ISETP.GT.AND P1, PT, R0, 0x8, P3 ;  /* 0x000000080000780c */ /* 0x000fe20001f24270 */
[----:B------:R-:W-:Y:S01]  /*49a0*/  FMUL R68, R68, R72 ;  /* 0x0000004844447220 */ /* 0x000fe20000400000 */
[----:B------:R-:W-:Y:S01]  /*49b0*/  IADD3 R14, P4, R23, R8, RZ ;  /* 0x00000008170e7210 */ /* 0x000fe20007f9e0ff */
[-C--:B------:R-:W-:Y:S01]  /*49c0*/  FMUL R71, R71, R72.reuse ;  /* 0x0000004847477220 */ /* 0x080fe20000400000 */
[----:B------:R-:W-:Y:S01]  /*49d0*/  F2FP.F16.F32.PACK_AB R65, RZ, R65 ;  /* 0x00000041ff41723e */ /* 0x000fe200000000ff */
[----:B------:R-:W-:Y:S01]  /*49e0*/  FMUL R70, R70, R72 ;  /* 0x0000004846467220 */ /* 0x000fe20000400000 */
[----:B------:R-:W-:Y:S01]  /*49f0*/  F2FP.F16.F32.PACK_AB R67, RZ, R67 ;  /* 0x00000043ff43723e */ /* 0x000fe200000000ff */
[----:B------:R-:W-:Y:S01]  /*4a00*/  IMAD.X R15, R7, 0x1, R9, P4 ;  /* 0x00000001070f7824 */ /* 0x000fe200020e0609 */
[----:B------:R-:W-:Y:S01]  /*4a10*/  ISETP.GT.AND P5, PT, R0, 0x8, P0 ;  /* 0x000000080000780c */ /* 0x000fe200007a4270 */
[----:B------:R-:W-:Y:S01]  /*4a20*/  @P2 STG.E.U16 desc[UR36][R8.64+0x2], R65 ;  /* 0x0000024108002986 */ /* 0x000fe2000c101524 */
[----:B------:R-:W-:Y:S01]  /*4a30*/  F2FP.F16.F32.PACK_AB R66, RZ, R66 ;  /* 0x00000042ff42723e */ /* 0x000fe200000000ff */
[----:B------:R-:W-:Y:S01]  /*4a40*/  FMUL R56, R56, R72 ;  /* 0x0000004838387220 */ /* 0x000fe20000400000 */
[C---:B------:R-:W-:Y:S01]  /*4a50*/  ISETP.GT.AND P2, PT, R6.reuse, 0x8, PT ;  /* 0x000000080600780c */ /* 0x040fe20003f44270 */
[----:B------:R-:W-:Y:S01]  /*4a60*/  @P1 STG.E.U16 desc[UR36][R14.64+0x2], R67 ;  /* 0x000002430e001986 */ /* 0x000fe2000c101524 */
[----:B------:R-:W-:Y:S01]  /*4a70*/  ISETP.GT.AND P1, PT, R6, 0x9, PT ;  /* 0x000000090600780c */ /* 0x000fe20003f24270 */
[----:B------:R-:W-:Y:S01]  /*4a80*/  IMAD R5, R5, 0xf0, RZ ;  /* 0x000000f005057824 */ /* 0x000fe200078e02ff */
[----:B------:R-:W-:Y:S01]  /*4a90*/  F2FP.F16.F32.PACK_AB R69, RZ, R69 ;  /* 0x00000045ff45723e */ /* 0x000fe200000000ff */
[----:B------:R-:W-:Y:S01]  /*4aa0*/  IMAD.WIDE.U32 R10, R4, 0xf0, R14 ;  /* 0x000000f0040a7825 */ /* 0x000fe200078e000e */
[----:B------:R-:W-:-:S03]  /*4ab0*/  ISETP.GT.AND P4, PT, R0, RZ, P1 ;  /* 0x000000ff0000720c */ /* 0x000fc60000f84270 */
[----:B------:R-:W-:Y:S01]  /*4ac0*/  FMUL R57, R57, R72 ;  /* 0x0000004839397220 */ /* 0x000fe20000400000 */
[----:B------:R-:W-:Y:S01]  /*4ad0*/  F2FP.F16.F32.PACK_AB R68, RZ, R68 ;  /* 0x00000044ff44723e */ /* 0x000fe200000000ff */
[----:B------:R-:W-:Y:S01]  /*4ae0*/  @P5 STG.E.U16 desc[UR36][R14.64], R66 ;  /* 0x000000420e005986 */ /* 0x000fe2000c101524 */
[----:B------:R-:W-:Y:S01]  /*4af0*/  ISETP.GT.AND P5, PT, R0, RZ, P2 ;  /* 0x000000ff0000720c */ /* 0x000fe200017a4270 */
[----:B------:R-:W-:Y:S01]  /*4b00*/  IMAD.IADD R11, R5, 0x1, R11 ;  /* 0x00000001050b7824 */ /* 0x000fe200078e020b */
[----:B------:R-:W-:Y:S01]  /*4b10*/  F2FP.F16.F32.PACK_AB R71, RZ, R71 ;  /* 0x00000047ff47723e */ /* 0x000fe200000000ff */
[----:B------:R-:W-:Y:S01]  /*4b20*/  FMUL R58, R58, R72 ;  /* 0x000000483a3a7220 */ /* 0x000fe20000400000 */
[----:B------:R-:W-:Y:S01]  /*4b30*/  F2FP.F16.F32.PACK_AB R70, RZ, R70 ;  /* 0x00000046ff46723e */ /* 0x000fe200000000ff */
[----:B------:R-:W-:Y:S01]  /*4b40*/  FMUL R59, R59, R72 ;  /* 0x000000483b3b7220 */ /* 0x000fe20000400000 */
[----:B------:R-:W-:Y:S01]  /*4b50*/  F2FP.F16.F32.PACK_AB R56, RZ, R56 ;  /* 0x00000038ff38723e */ /* 0x000fe200000000ff */
[-C--:B------:R-:W-:Y:S01]  /*4b60*/  FMUL R60, R60, R72.reuse ;  /* 0x000000483c3c7220 */ /* 0x080fe20000400000 */
[----:B------:R-:W-:Y:S01]  /*4b70*/  F2FP.F16.F32.PACK_AB R57, RZ, R57 ;  /* 0x00000039ff39723e */ /* 0x000fe200000000ff */
[----:B------:R-:W-:Y:S01]  /*4b80*/  @P4 STG.E.U16 desc[UR36][R8.64+0x12], R69 ;  /* 0x0000124508004986 */ /* 0x000fe2000c101524 */
[C---:B------:R-:W-:Y:S01]  /*4b90*/  ISETP.GT.AND P4, PT, R0.reuse, 0x8, P1 ;  /* 0x000000080000780c */ /* 0x040fe20000f84270 */
[----:B------:R-:W-:Y:S01]  /*4ba0*/  FMUL R61, R61, R72 ;  /* 0x000000483d3d7220 */ /* 0x000fe20000400000 */
[----:B------:R-:W-:Y:S01]  /*4bb0*/  F2FP.F16.F32.PACK_AB R58, RZ, R58 ;  /* 0x0000003aff3a723e */ /* 0x000fe200000000ff */
[----:B------:R-:W-:Y:S01]  /*4bc0*/  @P5 STG.E.U16 desc[UR36][R8.64+0x10], R68 ;  /* 0x0000104408005986 */ /* 0x000fe2000c101524 */
[----:B------:R-:W-:Y:S01]  /*4bd0*/  ISETP.GT.AND P5, PT, R0, 0x8, P2 ;  /* 0x000000080000780c */ /* 0x000fe200017a4270 */
[-C--:B------:R-:W-:Y:S01]  /*4be0*/  FMUL R62, R62, R72.reuse ;  /* 0x000000483e3e7220 */ /* 0x080fe20000400000 */
[----:B------:R-:W-:Y:S01]  /*4bf0*/  F2FP.F16.F32.PACK_AB R59, RZ, R59 ;  /* 0x0000003bff3b723e */ /* 0x000fe200000000ff */
[----:B------:R-:W-:Y:S01]  /*4c00*/  FMUL R63, R63, R72 ;  /* 0x000000483f3f7220 */ /* 0x000fe20000400000 */
[----:B------:R-:W-:Y:S01]  /*4c10*/  F2FP.F16.F32.PACK_AB R60, RZ, R60 ;  /* 0x0000003cff3c723e */ /* 0x000fe200000000ff */
[-C--:B------:R-:W-:Y:S01]  /*4c20*/  FMUL R49, R49, R72.reuse ;  /* 0x0000004831317220 */ /* 0x080fe20000400000 */
[----:B------:R-:W-:Y:S01]  /*4c30*/  F2FP.F16.F32.PACK_AB R61, RZ, R61 ;  /* 0x0000003dff3d723e */ /* 0x000fe200000000ff */
[----:B------:R-:W-:Y:S01]  /*4c40*/  FMUL R48, R48, R72 ;  /* 0x0000004830307220 */ /* 0x000fe20000400000 */
[----:B------:R-:W-:Y:S01]  /*4c50*/  F2FP.F16.F32.PACK_AB R62, RZ, R62 ;  /* 0x0000003eff3e723e */ /* 0x000fe200000000ff */
[----:B------:R-:W-:Y:S01]  /*4c60*/  @P4 STG.E.U16 desc[UR36][R14.64+0x12], R71 ;  /* 0x000012470e004986 */ /* 0x000fe2000c101524 */
[----:B------:R-:W-:Y:S01]  /*4c70*/  ISETP.GT.AND P4, PT, R0, 0x80, P0 ;  /* 0x000000800000780c */ /* 0x000fe20000784270 */
[-C--:B------:R-:W-:Y:S01]  /*4c80*/  FMUL R50, R50, R72.reuse ;  /* 0x0000004832327220 */ /* 0x080fe20000400000 */
[C---:B------:R-:W-:Y:S01]  /*4c90*/  ISETP.GT.AND P0, PT, R0.reuse, 0x88, P0 ;  /* 0x000000880000780c */ /* 0x040fe20000704270 */
[----:B------:R-:W-:Y:S01]  /*4ca0*/  @P5 STG.E.U16 desc[UR36][R14.64+0x10], R70 ;  /* 0x000010460e005986 */ /* 0x000fe2000c101524 */
[C---:B------:R-:W-:Y:S01]  /*4cb0*/  ISETP.GT.AND P5, PT, R0.reuse, 0x80, P3 ;  /* 0x000000800000780c */ /* 0x040fe20001fa4270 */
[-C--:B------:R-:W-:Y:S01]  /*4cc0*/  FMUL R51, R51, R72.reuse ;  /* 0x0000004833337220 */ /* 0x080fe20000400000 */
[----:B------:R-:W-:Y:S01]  /*4cd0*/  ISETP.GT.AND P3, PT, R0, 0x88, P3 ;  /* 0x000000880000780c */ /* 0x000fe20001f64270 */
[-C--:B------:R-:W-:Y:S01]  /*4ce0*/  FMUL R52, R52, R72.reuse ;  /* 0x0000004834347220 */ /* 0x080fe20000400000 */
[----:B------:R-:W-:Y:S01]  /*4cf0*/  F2FP.F16.F32.PACK_AB R63, RZ, R63 ;  /* 0x0000003fff3f723e */ /* 0x000fe200000000ff */
[-C--:B------:R-:W-:Y:S01]  /*4d00*/  FMUL R53, R53, R72.reuse ;  /* 0x0000004835357220 */ /* 0x080fe20000400000 */
[----:B------:R-:W-:Y:S01]  /*4d10*/  F2FP.F16.F32.PACK_AB R49, RZ, R49 ;  /* 0x00000031ff31723e */ /* 0x000fe200000000ff */
[----:B------:R-:W-:Y:S01]  /*4d20*/  FMUL R54, R54, R72 ;  /* 0x0000004836367220 */ /* 0x000fe20000400000 */
[----:B------:R-:W-:Y:S01]  /*4d30*/  F2FP.F16.F32.PACK_AB R48, RZ, R48 ;  /* 0x00000030ff30723e */ /* 0x000fe200000000ff */
[----:B------:R0:W-:Y:S01]  /*4d40*/  @P4 STG.E.U16 desc[UR36][R10.64], R56 ;  /* 0x000000380a004986 */ /* 0x0001e2000c101524 */
[----:B------:R-:W-:Y:S01]  /*4d50*/  IADD3 R12, P4, R23, R10, RZ ;  /* 0x0000000a170c7210 */ /* 0x000fe20007f9e0ff */
[----:B------:R-:W-:Y:S01]  /*4d60*/  FMUL R55, R55, R72 ;  /* 0x0000004837377220 */ /* 0x000fe20000400000 */
[----:B------:R-:W-:Y:S01]  /*4d70*/  F2FP.F16.F32.PACK_AB R50, RZ, R50 ;  /* 0x00000032ff32723e */ /* 0x000fe200000000ff */
[----:B------:R1:W-:Y:S01]  /*4d80*/  @P5 STG.E.U16 desc[UR36][R10.64+0x2], R57 ;  /* 0x000002390a005986 */ /* 0x0003e2000c101524 */
[C---:B------:R-:W-:Y:S01]  /*4d90*/  ISETP.GT.AND P5, PT, R0.reuse, 0x80, P2 ;  /* 0x000000800000780c */ /* 0x040fe200017a4270 */
[--C-:B------:R-:W-:Y:S01]  /*4da0*/  IMAD.X R13, R7, 0x1, R11.reuse, P4 ;  /* 0x00000001070d7824 */ /* 0x100fe200020e060b */
[----:B------:R-:W-:Y:S01]  /*4db0*/  ISETP.GT.AND P4, PT, R0, 0x80, P1 ;  /* 0x000000800000780c */ /* 0x000fe20000f84270 */
[-C--:B------:R-:W-:Y:S01]  /*4dc0*/  FMUL R40, R40, R72.reuse ;  /* 0x0000004828287220 */ /* 0x080fe20000400000 */
[----:B------:R-:W-:Y:S01]  /*4dd0*/  ISETP.GT.AND P1, PT, R0, 0x88, P1 ;  /* 0x000000880000780c */ /* 0x000fe20000f24270 */
[-C--:B------:R-:W-:Y:S01]  /*4de0*/  FMUL R41, R41, R72.reuse ;  /* 0x0000004829297220 */ /* 0x080fe20000400000 */
[----:B------:R-:W-:Y:S01]  /*4df0*/  @P0 STG.E.U16 desc[UR36][R12.64], R58 ;  /* 0x0000003a0c000986 */ /* 0x000fe2000c101524 */
[----:B------:R-:W-:Y:S01]  /*4e00*/  ISETP.GT.AND P0, PT, R6, 0x11, PT ;  /* 0x000000110600780c */ /* 0x000fe20003f04270 */
[-C--:B------:R-:W-:Y:S01]  /*4e10*/  FMUL R42, R42, R72.reuse ;  /* 0x000000482a2a7220 */ /* 0x080fe20000400000 */
[----:B------:R-:W-:Y:S01]  /*4e20*/  F2FP.F16.F32.PACK_AB R51, RZ, R51 ;  /* 0x00000033ff33723e */ /* 0x000fe200000000ff */
[----:B------:R-:W-:Y:S01]  /*4e30*/  FMUL R43, R43, R72 ;  /* 0x000000482b2b7220 */ /* 0x000fe20000400000 */
[----:B------:R-:W-:Y:S01]  /*4e40*/  F2FP.F16.F32.PACK_AB R52, RZ, R52 ;  /* 0x00000034ff34723e */ /* 0x000fe200000000ff */
[----:B------:R-:W-:Y:S01]  /*4e50*/  FMUL R44, R44, R72 ;  /* 0x000000482c2c7220 */ /* 0x000fe20000400000 */
[--C-:B------:R-:W-:Y:S01]  /*4e60*/  @P5 IMAD.MOV.U32 R20, RZ, RZ, R10.reuse ;  /* 0x000000ffff145224 */ /* 0x100fe200078e000a */
[----:B------:R-:W-:Y:S01]  /*4e70*/  F2FP.F16.F32.PACK_AB R53, RZ, R53 ;  /* 0x00000035ff35723e */ /* 0x000fe200000000ff */
[--C-:B------:R-:W-:Y:S01]  /*4e80*/  @P5 IMAD.MOV.U32 R21, RZ, RZ, R11.reuse ;  /* 0x000000ffff155224 */ /* 0x100fe200078e000b */
[----:B------:R-:W-:Y:S01]  /*4e90*/  F2FP.F16.F32.PACK_AB R54, RZ, R54 ;  /* 0x00000036ff36723e */ /* 0x000fe200000000ff */
[----:B0-----:R-:W-:Y:S01]  /*4ea0*/  @P4 IMAD.MOV.U32 R56, RZ, RZ, R10 ;  /* 0x000000ffff384224 */ /* 0x001fe200078e000a */
[----:B------:R-:W-:Y:S01]  /*4eb0*/  F2FP.F16.F32.PACK_AB R55, RZ, R55 ;  /* 0x00000037ff37723e */ /* 0x000fe200000000ff */
[----:B-1----:R-:W-:Y:S01]  /*4ec0*/  @P4 IMAD.MOV.U32 R57, RZ, RZ, R11 ;  /* 0x000000ffff394224 */ /* 0x002fe200078e000b */
[----:B------:R-:W-:Y:S01]  /*4ed0*/  F2FP.F16.F32.PACK_AB R40, RZ, R40 ;  /* 0x00000028ff28723e */ /* 0x000fe200000000ff */
[--C-:B------:R-:W-:Y:S01]  /*4ee0*/  @P3 IMAD.MOV.U32 R10, RZ, RZ, R12.reuse ;  /* 0x000000ffff0a3224 */ /* 0x100fe200078e000c */
[----:B------:R-:W-:Y:S01]  /*4ef0*/  F2FP.F16.F32.PACK_AB R41, RZ, R41 ;  /* 0x00000029ff29723e */ /* 0x000fe200000000ff */
[--C-:B------:R-:W-:Y:S01]  /*4f00*/  @P3 IMAD.MOV.U32 R11, RZ, RZ, R13.reuse ;  /* 0x000000ffff0b3224 */ /* 0x100fe200078e000d */
[----:B------:R-:W-:Y:S01]  /*4f10*/  F2FP.F16.F32.PACK_AB R42, RZ, R42 ;  /* 0x0000002aff2a723e */ /* 0x000fe200000000ff */
[-C--:B------:R-:W-:Y:S01]  /*4f20*/  FMUL R45, R45, R72.reuse ;  /* 0x000000482d2d7220 */ /* 0x080fe20000400000 */
[-C--:B------:R-:W-:Y:S01]  /*4f30*/  FMUL R46, R46, R72.reuse ;  /* 0x000000482e2e7220 */ /* 0x080fe20000400000 */
[----:B------:R-:W-:Y:S01]  /*4f40*/  F2FP.F16.F32.PACK_AB R43, RZ, R43 ;  /* 0x0000002bff2b723e */ /* 0x000fe200000000ff */
[----:B------:R0:W-:Y:S01]  /*4f50*/  @P3 STG.E.U16 desc[UR36][R10.64+0x2], R59 ;  /* 0x0000023b0a003986 */ /* 0x0001e2000c101524 */
[----:B------:R-:W-:Y:S01]  /*4f60*/  ISETP.GT.AND P3, PT, R0, 0x88, P2 ;  /* 0x000000880000780c */ /* 0x000fe20001764270 */
[-C--:B------:R-:W-:Y:S01]  /*4f70*/  FMUL R47, R47, R72.reuse ;  /* 0x000000482f2f7220 */ /* 0x080fe20000400000 */
[----:B------:R-:W-:Y:S01]  /*4f80*/  ISETP.GT.AND P2, PT, R6, 0x10, PT ;  /* 0x000000100600780c */ /* 0x000fe20003f44270 */
[----:B------:R-:W-:Y:S01]  /*4f90*/  @P5 STG.E.U16 desc[UR36][R20.64+0x10], R60 ;  /* 0x0000103c14005986 */ /* 0x000fe2000c101524 */
[----:B------:R-:W-:Y:S01]  /*4fa0*/  ISETP.GT.AND P5, PT, R0, RZ, P0 ;  /* 0x000000ff0000720c */ /* 0x000fe200007a4270 */
[----:B------:R-:W-:Y:S01]  /*4fb0*/  FMUL R32, R32, R72 ;  /* 0x0000004820207220 */ /* 0x000fe20000400000 */
[----:B------:R-:W-:Y:S01]  /*4fc0*/  F2FP.F16.F32.PACK_AB R44, RZ, R44 ;  /* 0x0000002cff2c723e */ /* 0x000fe200000000ff */
[----:B------:R-:W-:Y:S01]  /*4fd0*/  @P4 STG.E.U16 desc[UR36][R56.64+0x12], R61 ;  /* 0x0000123d38004986 */ /* 0x000fe2000c101524 */
[----:B------:R-:W-:Y:S01]  /*4fe0*/  ISETP.GT.AND P4, PT, R0, RZ, P2 ;  /* 0x000000ff0000720c */ /* 0x000fe20001784270 */
[-C--:B------:R-:W-:Y:S01]  /*4ff0*/  FMUL R33, R33, R72.reuse ;  /* 0x0000004821217220 */ /* 0x080fe20000400000 */
[----:B------:R-:W-:Y:S01]  /*5000*/  F2FP.F16.F32.PACK_AB R45, RZ, R45 ;  /* 0x0000002dff2d723e */ /* 0x000fe200000000ff */
[----:B------:R-:W-:Y:S01]  /*5010*/  FMUL R34, R34, R72 ;  /* 0x0000004822227220 */ /* 0x000fe20000400000 */
[----:B------:R-:W-:Y:S01]  /*5020*/  F2FP.F16.F32.PACK_AB R46, RZ, R46 ;  /* 0x0000002eff2e723e */ /* 0x000fe200000000ff */
[----:B0-----:R-:W-:Y:S01]  /*5030*/  @P3 IMAD.MOV.U32 R10, RZ, RZ, R12 ;  /* 0x000000ffff0a3224 */ /* 0x001fe200078e000c */
[----:B------:R-:W-:Y:S01]  /*5040*/  F2FP.F16.F32.PACK_AB R47, RZ, R47 ;  /* 0x0000002fff2f723e */ /* 0x000fe200000000ff */
[----:B------:R-:W-:-:S02]  /*5050*/  @P3 IMAD.MOV.U32 R11, RZ, RZ, R13 ;  /* 0x000000ffff0b3224 */ /* 0x000fc400078e000d */
[----:B------:R-:W-:Y:S01]  /*5060*/  FMUL R35, R35, R72 ;  /* 0x0000004823237220 */ /* 0x000fe20000400000 */
[----:B------:R-:W-:Y:S01]  /*5070*/  F2FP.F16.F32.PACK_AB R32, RZ, R32 ;  /* 0x00000020ff20723e */ /* 0x000fe200000000ff */
[-C--:B------:R-:W-:Y:S01]  /*5080*/  FMUL R36, R36, R72.reuse ;  /* 0x0000004824247220 */ /* 0x080fe20000400000 */
[----:B------:R-:W-:Y:S01]  /*5090*/  F2FP.F16.F32.PACK_AB R33, RZ, R33 ;  /* 0x00000021ff21723e */ /* 0x000fe200000000ff */
[----:B------:R0:W-:Y:S01]  /*50a0*/  @P3 STG.E.U16 desc[UR36][R10.64+0x10], R62 ;  /* 0x0000103e0a003986 */ /* 0x0001e2000c101524 */
[----:B------:R-:W-:Y:S01]  /*50b0*/  ISETP.GT.AND P3, PT, R0, 0x8, P2 ;  /* 0x000000080000780c */ /* 0x000fe20001764270 */
[----:B------:R-:W-:Y:S01]  /*50c0*/  FMUL R37, R37, R72 ;  /* 0x0000004825257220 */ /* 0x000fe20000400000 */
[----:B------:R-:W-:Y:S01]  /*50d0*/  F2FP.F16.F32.PACK_AB R34, RZ, R34 ;  /* 0x00000022ff22723e */ /* 0x000fe200000000ff */
[----:B------:R1:W-:Y:S01]  /*50e0*/  @P1 STG.E.U16 desc[UR36][R12.64+0x12], R63 ;  /* 0x0000123f0c001986 */ /* 0x0003e2000c101524 */
[----:B------:R-:W-:Y:S01]  /*50f0*/  ISETP.GT.AND P1, PT, R6, 0x18, PT ;  /* 0x000000180600780c */ /* 0x000fe20003f24270 */
[-C--:B------:R-:W-:Y:S01]  /*5100*/  FMUL R38, R38, R72.reuse ;  /* 0x0000004826267220 */ /* 0x080fe20000400000 */
[----:B------:R-:W-:Y:S01]  /*5110*/  F2FP.F16.F32.PACK_AB R35, RZ, R35 ;  /* 0x00000023ff23723e */ /* 0x000fe200000000ff */
[----:B------:R1:W-:Y:S01]  /*5120*/  @P5 STG.E.U16 desc[UR36][R8.64+0x22], R49 ;  /* 0x0000223108005986 */ /* 0x0003e2000c101524 */
[C---:B------:R-:W-:Y:S01]  /*5130*/  ISETP.GT.AND P5, PT, R0.reuse, 0x8, P0 ;  /* 0x000000080000780c */ /* 0x040fe200007a4270 */
[----:B------:R-:W-:Y:S01]  /*5140*/  FMUL R39, R39, R72 ;  /* 0x0000004827277220 */ /* 0x000fe20000400000 */
[----:B------:R-:W-:Y:S01]  /*5150*/  F2FP.F16.F32.PACK_AB R36, RZ, R36 ;  /* 0x00000024ff24723e */ /* 0x000fe200000000ff */
[----:B------:R1:W-:Y:S01]  /*5160*/  @P4 STG.E.U16 desc[UR36][R8.64+0x20], R48 ;  /* 0x0000203008004986 */ /* 0x0003e2000c101524 */
[----:B------:R-:W-:Y:S01]  /*5170*/  ISETP.GT.AND P4, PT, R0, RZ, P1 ;  /* 0x000000ff0000720c */ /* 0x000fe20000f84270 */
[----:B0-----:R-:W-:Y:S01]  /*5180*/  IMAD.WIDE.U32 R10, R4, 0xf0, R14 ;  /* 0x000000f0040a7825 */ /* 0x001fe200078e000e */
[----:B------:R-:W-:Y:S01]  /*5190*/  F2FP.F16.F32.PACK_AB R37, RZ, R37 ;  /* 0x00000025ff25723e */ /* 0x000fe200000000ff */
[----:B------:R1:W-:Y:S01]  /*51a0*/  @P3 STG.E.U16 desc[UR36][R14.64+0x20], R50 ;  /* 0x000020320e003986 */ /* 0x0003e2000c101524 */
[----:B------:R-:W-:Y:S01]  /*51b0*/  ISETP.GT.AND P3, PT, R6, 0x19, PT ;  /* 0x000000190600780c */ /* 0x000fe20003f64270 */
[----:B------:R-:W-:Y:S01]  /*51c0*/  IMAD.IADD R11, R5, 0x1, R11 ;  /* 0x00000001050b7824 */ /* 0x000fe200078e020b */
[----:B------:R-:W-:Y:S01]  /*51d0*/  F2FP.F16.F32.PACK_AB R38, RZ, R38 ;  /* 0x00000026ff26723e */ /* 0x000fe200000000ff */
[-C--:B------:R-:W-:Y:S01]  /*51e0*/  FMUL R24, R24, R72.reuse ;  /* 0x0000004818187220 */ /* 0x080fe20000400000 */
[----:B------:R-:W-:Y:S01]  /*51f0*/  F2FP.F16.F32.PACK_AB R39, RZ, R39 ;  /* 0x00000027ff27723e */ /* 0x000fe200000000ff */
[----:B------:R1:W-:Y:S01]  /*5200*/  @P5 STG.E.U16 desc[UR36][R14.64+0x22], R51 ;  /* 0x000022330e005986 */ /* 0x0003e2000c101524 */
[C---:B------:R-:W-:Y:S01]  /*5210*/  ISETP.GT.AND P5, PT, R0.reuse, RZ, P3 ;  /* 0x000000ff0000720c */ /* 0x040fe20001fa4270 */
[----:B------:R-:W-:Y:S01]  /*5220*/  FMUL R25, R25, R72 ;  /* 0x0000004819197220 */ /* 0x000fe20000400000 */
[----:B------:R-:W-:Y:S01]  /*5230*/  F2FP.F16.F32.PACK_AB R24, RZ, R24 ;  /* 0x00000018ff18723e */ /* 0x000fe200000000ff */
[----:B------:R1:W-:Y:S01]  /*5240*/  @P4 STG.E.U16 desc[UR36][R8.64+0x30], R52 ;  /* 0x0000303408004986 */ /* 0x0003e2000c101524 */
[----:B------:R-:W-:Y:S01]  /*5250*/  ISETP.GT.AND P4, PT, R0, 0x8, P1 ;  /* 0x000000080000780c */ /* 0x000fe20000f84270 */
[-C--:B------:R-:W-:Y:S01]  /*5260*/  FMUL R26, R26, R72.reuse ;  /* 0x000000481a1a7220 */ /* 0x080fe20000400000 */
[----:B------:R-:W-:Y:S01]  /*5270*/  F2FP.F16.F32.PACK_AB R25, RZ, R25 ;  /* 0x00000019ff19723e */ /* 0x000fe200000000ff */
[-C--:B------:R-:W-:Y:S01]  /*5280*/  FMUL R27, R27, R72.reuse ;  /* 0x000000481b1b7220 */ /* 0x080fe20000400000 */
[-C--:B------:R-:W-:Y:S01]  /*5290*/  FMUL R28, R28, R72.reuse ;  /* 0x000000481c1c7220 */ /* 0x080fe20000400000 */
[-C--:B------:R-:W-:Y:S01]  /*52a0*/  FMUL R29, R29, R72.reuse ;  /* 0x000000481d1d7220 */ /* 0x080fe20000400000 */
[-C--:B------:R-:W-:Y:S01]  /*52b0*/  FMUL R30, R30, R72.reuse ;  /* 0x000000481e1e7220 */ /* 0x080fe20000400000 */
[----:B------:R-:W-:Y:S01]  /*52c0*/  FMUL R31, R31, R72 ;  /* 0x000000481f1f7220 */ /* 0x000fe20000400000 */
[----:B------:R-:W-:Y:S01]  /*52d0*/  F2FP.F16.F32.PACK_AB R26, RZ, R26 ;  /* 0x0000001aff1a723e */ /* 0x000fe200000000ff */
[----:B------:R1:W-:Y:S01]  /*52e0*/  @P5 STG.E.U16 desc[UR36][R8.64+0x32], R53 ;  /* 0x0000323508005986 */ /* 0x0003e2000c101524 */
[----:B------:R-:W-:-:S02]  /*52f0*/  ISETP.GT.AND P5, PT, R0, 0x8, P3 ;  /* 0x000000080000780c */ /* 0x000fc40001fa4270 */
[----:B------:R-:W-:Y:S01]  /*5300*/  F2FP.F16.F32.PACK_AB R27, RZ, R27 ;  /* 0x0000001bff1b723e */ /* 0x000fe200000000ff */
[----:B------:R1:W-:Y:S01]  /*5310*/  @P4 STG.E.U16 desc[UR36][R14.64+0x30], R54 ;  /* 0x000030360e004986 */ /* 0x0003e2000c101524 */
[C---:B------:R-:W-:Y:S02]  /*5320*/  ISETP.GT.AND P4, PT, R0.reuse, 0x80, P2 ;  /* 0x000000800000780c */ /* 0x040fe40001784270 */
[----:B------:R-:W-:Y:S02]  /*5330*/  ISETP.GT.AND P2, PT, R0, 0x88, P2 ;  /* 0x000000880000780c */ /* 0x000fe40001744270 */
[----:B------:R-:W-:Y:S02]  /*5340*/  F2FP.F16.F32.PACK_AB R28, RZ, R28 ;  /* 0x0000001cff1c723e */ /* 0x000fe400000000ff */
[----:B------:R-:W-:Y:S02]  /*5350*/  F2FP.F16.F32.PACK_AB R29, RZ, R29 ;  /* 0x0000001dff1d723e */ /* 0x000fe400000000ff */
[----:B------:R-:W-:Y:S01]  /*5360*/  F2FP.F16.F32.PACK_AB R30, RZ, R30 ;  /* 0x0000001eff1e723e */ /* 0x000fe200000000ff */
[----:B------:R1:W-:Y:S01]  /*5370*/  @P5 STG.E.U16 desc[UR36][R14.64+0x32], R55 ;  /* 0x000032370e005986 */ /* 0x0003e2000c101524 */
[----:B------:R-:W-:-:S02]  /*5380*/  IADD3 R4, P5, R23, R10, RZ ;  /* 0x0000000a17047210 */ /* 0x000fc40007fbe0ff */
[----:B------:R-:W-:Y:S01]  /*5390*/  F2FP.F16.F32.PACK_AB R31, RZ, R31 ;  /* 0x0000001fff1f723e */ /* 0x000fe200000000ff */
[----:B------:R1:W-:Y:S01]  /*53a0*/  @P4 STG.E.U16 desc[UR36][R10.64+0x20], R40 ;  /* 0x000020280a004986 */ /* 0x0003e2000c101524 */
[C---:B------:R-:W-:Y:S01]  /*53b0*/  ISETP.GT.AND P4, PT, R0.reuse, 0x80, P0 ;  /* 0x000000800000780c */ /* 0x040fe20000784270 */
[----:B------:R-:W-:Y:S01]  /*53c0*/  IMAD.X R5, R7, 0x1, R11, P5 ;  /* 0x0000000107057824 */ /* 0x000fe200028e060b */
[C---:B------:R-:W-:Y:S02]  /*53d0*/  ISETP.GT.AND P0, PT, R0.reuse, 0x88, P0 ;  /* 0x000000880000780c */ /* 0x040fe40000704270 */
[----:B------:R-:W-:-:S09]  /*53e0*/  ISETP.GT.AND P5, PT, R0, 0x88, P3 ;  /* 0x000000880000780c */ /* 0x000fd20001fa4270 */
[----:B------:R1:W-:Y:S01]  /*53f0*/  @P4 STG.E.U16 desc[UR36][R10.64+0x22], R41 ;  /* 0x000022290a004986 */ /* 0x0003e2000c101524 */
[C---:B------:R-:W-:Y:S02]  /*5400*/  ISETP.GT.AND P4, PT, R0.reuse, 0x80, P1 ;  /* 0x000000800000780c */ /* 0x040fe40000f84270 */
[C---:B------:R-:W-:Y:S01]  /*5410*/  ISETP.GT.AND P1, PT, R0.reuse, 0x88, P1 ;  /* 0x000000880000780c */ /* 0x040fe20000f24270 */
[----:B------:R1:W-:Y:S01]  /*5420*/  @P2 STG.E.U16 desc[UR36][R4.64+0x20], R42 ;  /* 0x0000202a04002986 */ /* 0x0003e2000c101524 */
[----:B------:R-:W-:Y:S02]  /*5430*/  ISETP.GT.AND P2, PT, R0, 0x80, P3 ;  /* 0x000000800000780c */ /* 0x000fe40001f44270 */
[C---:B------:R-:W-:Y:S01]  /*5440*/  ISETP.GT.AND P3, PT, R6.reuse, 0x20, PT ;  /* 0x000000200600780c */ /* 0x040fe20003f64270 */
[----:B------:R1:W-:Y:S01]  /*5450*/  @P0 STG.E.U16 desc[UR36][R4.64+0x22], R43 ;  /* 0x0000222b04000986 */ /* 0x0003e2000c101524 */
[----:B------:R-:W-:-:S05]  /*5460*/  ISETP.GT.AND P0, PT, R6, 0x21, PT ;  /* 0x000000210600780c */ /* 0x000fca0003f04270 */
[----:B------:R1:W-:Y:S01]  /*5470*/  @P4 STG.E.U16 desc[UR36][R10.64+0x30], R44 ;  /* 0x0000302c0a004986 */ /* 0x0003e2000c101524 */
[----:B------:R-:W-:-:S03]  /*5480*/  ISETP.GT.AND P4, PT, R0, 0x8, P3 ;  /* 0x000000080000780c */ /* 0x000fc60001f84270 */
[----:B------:R1:W-:Y:S01]  /*5490*/  @P2 STG.E.U16 desc[UR36][R10.64+0x32], R45 ;  /* 0x0000322d0a002986 */ /* 0x0003e2000c101524 */
[----:B------:R-:W-:-:S03]  /*54a0*/  ISETP.GT.AND P2, PT, R0, RZ, P0 ;  /* 0x000000ff0000720c */ /* 0x000fc60000744270 */
[----:B------:R1:W-:Y:S01]  /*54b0*/  @P1 STG.E.U16 desc[UR36][R4.64+0x30], R46 ;  /* 0x0000302e04001986 */ /* 0x0003e2000c101524 */
[----:B------:R-:W-:-:S03]  /*54c0*/  ISETP.GT.AND P1, PT, R0, RZ, P3 ;  /* 0x000000ff0000720c */ /* 0x000fc60001f24270 */
[----:B------:R1:W-:Y:S01]  /*54d0*/  @P5 STG.E.U16 desc[UR36][R4.64+0x32], R47 ;  /* 0x0000322f04005986 */ /* 0x0003e2000c101524 */
[----:B------:R-:W-:-:S05]  /*54e0*/  ISETP.GT.AND P5, PT, R0, 0x8, P0 ;  /* 0x000000080000780c */ /* 0x000fca00007a4270 */
[----:B------:R1:W-:Y:S01]  /*54f0*/  @P2 STG.E.U16 desc[UR36][R8.64+0x42], R33 ;  /* 0x0000422108002986 */ /* 0x0003e2000c101524 */
[----:B------:R-:W-:-:S03]  /*5500*/  ISETP.GT.AND P2, PT, R6, 0x29, PT ;  /* 0x000000290600780c */ /* 0x000fc60003f44270 */
[----:B------:R1:W-:Y:S01]  /*5510*/  @P1 STG.E.U16 desc[UR36][R8.64+0x40], R32 ;  /* 0x0000402008001986 */ /* 0x0003e2000c101524 */
[----:B------:R-:W-:-:S03]  /*5520*/  ISETP.GT.AND P1, PT, R6, 0x28, PT ;  /* 0x000000280600780c */ /* 0x000fc60003f24270 */
[----:B------:R1:W-:Y:S01]  /*5530*/  @P4 STG.E.U16 desc[UR36][R14.64+0x40], R34 ;  /* 0x000040220e004986 */ /* 0x0003e2000c101524 */
[----:B------:R-:W-:-:S03]  /*5540*/  ISETP.GT.AND P4, PT, R0, RZ, P2 ;  /* 0x000000ff0000720c */ /* 0x000fc60001784270 */
[----:B------:R1:W-:Y:S01]  /*5550*/  @P5 STG.E.U16 desc[UR36][R14.64+0x42], R35 ;  /* 0x000042230e005986 */ /* 0x0003e2000c101524 */
[----:B------:R-:W-:-:S09]  /*5560*/  ISETP.GT.AND P5, PT, R0, RZ, P1 ;  /* 0x000000ff0000720c */ /* 0x000fd20000fa4270 */
[----:B------:R1:W-:Y:S01]  /*5570*/  @P4 STG.E.U16 desc[UR36][R8.64+0x52], R37 ;  /* 0x0000522508004986 */ /* 0x0003e2000c101524 */
[----:B------:R-:W-:-:S03]  /*5580*/  ISETP.GT.AND P4, PT, R0, 0x8, P2 ;  /* 0x000000080000780c */ /* 0x000fc60001784270 */
[----:B------:R1:W-:Y:S01]  /*5590*/  @P5 STG.E.U16 desc[UR36][R8.64+0x50], R36 ;  /* 0x0000502408005986 */ /* 0x0003e2000c101524 */
[----:B------:R-:W-:-:S09]  /*55a0*/  ISETP.GT.AND P5, PT, R0, 0x8, P1 ;  /* 0x000000080000780c */ /* 0x000fd20000fa4270 */
[----:B------:R1:W-:Y:S01]  /*55b0*/  @P4 STG.E.U16 desc[UR36][R14.64+0x52], R39 ;  /* 0x000052270e004986 */ /* 0x0003e2000c101524 */
[C---:B------:R-:W-:Y:S02]  /*55c0*/  ISETP.GT.AND P4, PT, R0.reuse, 0x80, P3 ;  /* 0x000000800000780c */ /* 0x040fe40001f84270 */
[C---:B------:R-:W-:Y:S01]  /*55d0*/  ISETP.GT.AND P3, PT, R0.reuse, 0x88, P3 ;  /* 0x000000880000780c */ /* 0x040fe20001f64270 */
[----:B------:R1:W-:Y:S01]  /*55e0*/  @P5 STG.E.U16 desc[UR36][R14.64+0x50], R38 ;  /* 0x000050260e005986 */ /* 0x0003e2000c101524 */
[C---:B------:R-:W-:Y:S02]  /*55f0*/  ISETP.GT.AND P5, PT, R0.reuse, 0x80, P0 ;  /* 0x000000800000780c */ /* 0x040fe400007a4270 */
[----:B------:R-:W-:-:S07]  /*5600*/  ISETP.GT.AND P0, PT, R0, 0x88, P0 ;  /* 0x000000880000780c */ /* 0x000fce0000704270 */
[----:B------:R1:W-:Y:S01]  /*5610*/  @P4 STG.E.U16 desc[UR36][R10.64+0x40], R24 ;  /* 0x000040180a004986 */ /* 0x0003e2000c101524 */
[C---:B------:R-:W-:Y:S02]  /*5620*/  ISETP.GT.AND P4, PT, R0.reuse, 0x80, P1 ;  /* 0x000000800000780c */ /* 0x040fe40000f84270 */
[C---:B------:R-:W-:Y:S01]  /*5630*/  ISETP.GT.AND P1, PT, R0.reuse, 0x88, P1 ;  /* 0x000000880000780c */ /* 0x040fe20000f24270 */
[----:B------:R1:W-:Y:S01]  /*5640*/  @P5 STG.E.U16 desc[UR36][R10.64+0x42], R25 ;  /* 0x000042190a005986 */ /* 0x0003e2000c101524 */
[C---:B------:R-:W-:Y:S02]  /*5650*/  ISETP.GT.AND P5, PT, R0.reuse, 0x80, P2 ;  /* 0x000000800000780c */ /* 0x040fe400017a4270 */
[----:B------:R-:W-:Y:S01]  /*5660*/  ISETP.GT.AND P2, PT, R0, 0x88, P2 ;  /* 0x000000880000780c */ /* 0x000fe20001744270 */
[----:B------:R1:W-:Y:S04]  /*5670*/  @P3 STG.E.U16 desc[UR36][R4.64+0x40], R26 ;  /* 0x0000401a04003986 */ /* 0x0003e8000c101524 */
[----:B------:R1:W-:Y:S04]  /*5680*/  @P0 STG.E.U16 desc[UR36][R4.64+0x42], R27 ;  /* 0x0000421b04000986 */ /* 0x0003e8000c101524 */
[----:B------:R1:W-:Y:S04]  /*5690*/  @P4 STG.E.U16 desc[UR36][R10.64+0x50], R28 ;  /* 0x0000501c0a004986 */ /* 0x0003e8000c101524 */
[----:B------:R1:W-:Y:S04]  /*56a0*/  @P5 STG.E.U16 desc[UR36][R10.64+0x52], R29 ;  /* 0x0000521d0a005986 */ /* 0x0003e8000c101524 */
[----:B------:R1:W-:Y:S04]  /*56b0*/  @P1 STG.E.U16 desc[UR36][R4.64+0x50], R30 ;  /* 0x0000501e04001986 */ /* 0x0003e8000c101524 */
[----:B------:R1:W-:Y:S02]  /*56c0*/  @P2 STG.E.U16 desc[UR36][R4.64+0x52], R31 ;  /* 0x0000521f04002986 */ /* 0x0003e4000c101524 */
.L_x_121:
[----:B------:R-:W-:Y:S05]  /*56d0*/  BSYNC B0 ;  /* 0x0000000000007941 */ /* 0x000fea0003800000 */
.L_x_29:
[----:B------:R-:W-:Y:S01]  /*56e0*/  ULDC UR4, c[0x0][0xc] ;  /* 0x0000030000047ab9 */ /* 0x000fe20000000800 */
[----:B------:R-:W-:Y:S01]  /*56f0*/  ULDC UR5, c[0x0][0x10] ;  /* 0x0000040000057ab9 */ /* 0x000fe20000000800 */
[----:B01----:R-:W0:Y:S01]  /*5700*/  LDC R5, c[0x0][0x14] ;  /* 0x00000500ff057b82 */ /* 0x003e220000000800 */
[----:B------:R-:W-:Y:S01]  /*5710*/  UIMAD.WIDE.U32 UR4, UR4, UR5, URZ ;  /* 0x00000005040472a5 */ /* 0x000fe2000f8e003f */
[----:B------:R-:W-:Y:S01]  /*5720*/  PRMT R0, RZ, 0x7610, R0 ;  /* 0x00007610ff007816 */ /* 0x000fe20000000000 */
[----:B------:R-:W-:Y:S02]  /*5730*/  IMAD.MOV.U32 R75, RZ, RZ, -0x1 ;  /* 0xffffffffff4b7424 */ /* 0x000fe400078e00ff */
[----:B------:R-:W-:Y:S02]  /*5740*/  IMAD.MOV.U32 R23, RZ, RZ, -0x1 ;  /* 0xffffffffff177424 */ /* 0x000fe400078e00ff */
[----:B0-----:R-:W-:-:S04]  /*5750*/  IMAD.WIDE.U32 R16, R5, UR4, R16 ;  /* 0x0000000405107c25 */ /* 0x001fc8000f8e0010 */
[----:B------:R-:W-:Y:S01]  /*5760*/  IMAD R5, R5, UR5, RZ ;  /* 0x0000000505057c24 */ /* 0x000fe2000f8e02ff */
[----:B------:R-:W-:Y:S02]  /*5770*/  ULDC.64 UR4, c[0x0][0x650] ;  /* 0x0001940000047ab9 */ /* 0x000fe40000000a00 */
[----:B------:R-:W-:Y:S01]  /*5780*/  ISETP.GE.U32.AND P0, PT, R16, UR4, PT ;  /* 0x0000000410007c0c */ /* 0x000fe2000bf06070 */
[----:B------:R-:W-:-:S05]  /*5790*/  IMAD.IADD R17, R17, 0x1, R5 ;  /* 0x0000000111117824 */ /* 0x000fca00078e0205 */
[----:B------:R-:W-:-:S13]  /*57a0*/  ISETP.GE.U32.AND.EX P0, PT, R17, UR5, PT, P0 ;  /* 0x0000000511007c0c */ /* 0x000fda000bf06100 */
[----:B------:R-:W-:Y:S05]  /*57b0*/  @P0 BRA `(.L_x_122) ;  /* 0x0000000400640947 */ /* 0x000fea0003800000 */
[----:B---34-:R-:W0:Y:S01]  /*57c0*/  S2R R12, SR_CTAID.X ;  /* 0x00000000000c7919 */ /* 0x018e220000002500 */
[----:B------:R-:W1:Y:S01]  /*57d0*/  LDC.64 R10, c[0x0][0x628] ;  /* 0x00018a00ff0a7b82 */ /* 0x000e620000000a00 */
[----:B------:R-:W-:Y:S01]  /*57e0*/  ULDC UR4, c[0x0][0x150] ;  /* 0x0000540000047ab9 */ /* 0x000fe20000000800 */
[----:B------:R-:W-:Y:S01]  /*57f0*/  IMAD.MOV.U32 R8, RZ, RZ, R16 ;  /* 0x000000ffff087224 */ /* 0x000fe200078e0010 */
[----:B------:R-:W3:Y:S01]  /*5800*/  S2R R24, SR_CTAID.Y ;  /* 0x0000000000187919 */ /* 0x000ee20000002600 */
[----:B------:R-:W-:-:S04]  /*5810*/  IMAD.MOV.U32 R9, RZ, RZ, R17 ;  /* 0x000000ffff097224 */ /* 0x000fc800078e0011 */
[----:B------:R-:W4:Y:S08]  /*5820*/  LDC R21, c[0x0][0x144] ;  /* 0x00005100ff157b82 */ /* 0x000f300000000800 */
[----:B------:R-:W3:Y:S08]  /*5830*/  LDC R0, c[0x0][0x630] ;  /* 0x00018c00ff007b82 */ /* 0x000ef00000000800 */
[----:B--2---:R-:W2:Y:S01]  /*5840*/  LDC.64 R14, c[0x0][0x620] ;  /* 0x00018800ff0e7b82 */ /* 0x004ea20000000a00 */
[----:B-1----:R-:W-:-:S04]  /*5850*/  ISETP.NE.U32.AND P0, PT, R10, RZ, PT ;  /* 0x000000ff0a00720c */ /* 0x002fc80003f05070 */
[----:B------:R-:W-:Y:S02]  /*5860*/  ISETP.NE.AND.EX P0, PT, R11, RZ, PT, P0 ;  /* 0x000000ff0b00720c */ /* 0x000fe40003f05300 */
[----:B0-----:R-:W-:-:S05]  /*5870*/  I2FP.F32.U32 R3, R12 ;  /* 0x0000000c00037245 */ /* 0x001fca0000201000 */
[----:B------:R-:W-:-:S04]  /*5880*/  FMUL R3, R3, UR4 ;  /* 0x0000000403037c20 */ /* 0x000fc80008400000 */
[----:B------:R0:W1:Y:S02]  /*5890*/  F2I.U32.TRUNC.NTZ R20, R3 ;  /* 0x0000000300147305 */ /* 0x000064000020f000 */
[----:B---34-:R-:W-:Y:S05]  /*58a0*/  @!P0 BRA `(.L_x_123) ;  /* 0x0000000000288947 */ /* 0x018fea0003800000 */
[----:B0-----:R-:W0:Y:S02]  /*58b0*/  LDC R3, c[0x0][0x634] ;  /* 0x00018d00ff037b82 */ /* 0x001e240000000800 */
        /* <DEDUP_REMOVED lines=9> */
.L_x_123:
[----:B------:R-:W3:Y:S01]  /*5950*/  LDC.64 R30, c[0x0][0x640] ;  /* 0x00019000ff1e7b82 */ /* 0x000ee20000000a00 */
[-CC-:B------:R-:W-:Y:S01]  /*5960*/  SHF.R.U64 R23, R8, R0.reuse, R9.reuse ;  /* 0x0000000008177219 */ /* 0x180fe20000001209 */
[----:B-1----:R-:W-:Y:S01]  /*5970*/  IMAD.MOV R20, RZ, RZ, -R20 ;  /* 0x000000ffff147224 */ /* 0x002fe200078e0a14 */
[----:B------:R-:W-:Y:S01]  /*5980*/  SHF.R.U32.HI R0, RZ, R0, R9 ;  /* 0x00000000ff007219 */ /* 0x000fe20000011609 */
[----:B------:R-:W-:Y:S01]  /*5990*/  ULDC UR4, c[0x0][0x154] ;  /* 0x0000550000047ab9 */ /* 0x000fe20000000800 */
[----:B0-----:R-:W-:Y:S01]  /*59a0*/  IADD3 R3, P0, RZ, -R23, RZ ;  /* 0x80000017ff037210 */ /* 0x001fe20007f1e0ff */
[----:B------:R-:W-:Y:S02]  /*59b0*/  IMAD R26, R21, R20, R12 ;  /* 0x00000014151a7224 */ /* 0x000fe400078e020c */
[----:B------:R-:W0:Y:S01]  /*59c0*/  LDC R6, c[0x0][0x618] ;  /* 0x00018600ff067b82 */ /* 0x000e220000000800 */
[----:B------:R-:W-:Y:S02]  /*59d0*/  IMAD.MOV.U32 R7, RZ, RZ, 0x1 ;  /* 0x00000001ff077424 */ /* 0x000fe400078e00ff */
[----:B------:R-:W-:-:S04]  /*59e0*/  IMAD.X R5, RZ, RZ, ~R0, P0 ;  /* 0x000000ffff057224 */ /* 0x000fc800000e0e00 */
[-C--:B--2---:R-:W-:Y:S01]  /*59f0*/  IMAD R0, R5, R14.reuse, RZ ;  /* 0x0000000e05007224 */ /* 0x084fe200078e02ff */
[----:B------:R-:W1:Y:S01]  /*5a00*/  LDC R8, c[0x0][0x608] ;  /* 0x00018200ff087b82 */ /* 0x000e620000000800 */
[----:B------:R-:W-:-:S04]  /*5a10*/  IMAD.WIDE.U32 R4, R3, R14, R16 ;  /* 0x0000000e03047225 */ /* 0x000fc800078e0010 */
[----:B------:R-:W-:Y:S01]  /*5a20*/  IMAD R3, R3, R15, R0 ;  /* 0x0000000f03037224 */ /* 0x000fe200078e0200 */
[----:B------:R-:W-:Y:S02]  /*5a30*/  I2FP.F32.U32 R0, R24 ;  /* 0x0000001800007245 */ /* 0x000fe40000201000 */
[----:B------:R-:W2:Y:S01]  /*5a40*/  LDC R28, c[0x0][0x658] ;  /* 0x00019600ff1c7b82 */ /* 0x000ea20000000800 */
[----:B------:R-:W-:Y:S01]  /*5a50*/  IMAD.IADD R3, R5, 0x1, R3 ;  /* 0x0000000105037824 */ /* 0x000fe200078e0203 */
[----:B---3--:R-:W-:Y:S01]  /*5a60*/  ISETP.NE.U32.AND P0, PT, R30, RZ, PT ;  /* 0x000000ff1e00720c */ /* 0x008fe20003f05070 */
[----:B------:R-:W-:Y:S01]  /*5a70*/  FMUL R0, R0, UR4 ;  /* 0x0000000400007c20 */ /* 0x000fe20008400000 */
[----:B------:R-:W-:Y:S02]  /*5a80*/  IMAD.MOV.U32 R5, RZ, RZ, -0x1 ;  /* 0xffffffffff057424 */ /* 0x000fe400078e00ff */
[----:B------:R-:W-:Y:S01]  /*5a90*/  ISETP.NE.AND.EX P0, PT, R31, RZ, PT, P0 ;  /* 0x000000ff1f00720c */ /* 0x000fe20003f05300 */
[----:B------:R3:W4:Y:S01]  /*5aa0*/  F2I.U32.TRUNC.NTZ R14, R0 ;  /* 0x00000000000e7305 */ /* 0x000722000020f000 */
[----:B------:R-:W3:Y:S01]  /*5ab0*/  LDC R15, c[0x0][0x148] ;  /* 0x00005200ff0f7b82 */ /* 0x000ee20000000800 */
[----:B0-----:R-:W-:-:S02]  /*5ac0*/  SHF.R.U64 R12, R4, R6, R3 ;  /* 0x00000006040c7219 */ /* 0x001fc40000001203 */
[----:B------:R-:W-:-:S05]  /*5ad0*/  SHF.R.U32.HI R3, RZ, R6, R3 ;  /* 0x00000006ff037219 */ /* 0x000fca0000011603 */
[----:B------:R-:W0:Y:S01]  /*5ae0*/  LDC R20, c[0x0][0x600] ;  /* 0x00018000ff147b82 */ /* 0x000e220000000800 */
[-CC-:B-1----:R-:W-:Y:S02]  /*5af0*/  SHF.R.U64 R10, R12, R8.reuse, R3.reuse ;  /* 0x000000080c0a7219 */ /* 0x182fe40000001203 */
[----:B------:R-:W-:-:S05]  /*5b00*/  SHF.R.U32.HI R3, RZ, R8, R3 ;  /* 0x00000008ff037219 */ /* 0x000fca0000011603 */
[----:B------:R-:W1:Y:S01]  /*5b10*/  LDC R25, c[0x0][0x648] ;  /* 0x00019200ff197b82 */ /* 0x000e620000000800 */
[-C--:B--2---:R-:W-:Y:S02]  /*5b20*/  SHF.L.U32 R4, R5, R28.reuse, RZ ;  /* 0x0000001c05047219 */ /* 0x084fe400000006ff */
[-CC-:B------:R-:W-:Y:S02]  /*5b30*/  SHF.R.U64 R13, R10, R28.reuse, R3.reuse ;  /* 0x0000001c0a0d7219 */ /* 0x180fe40000001203 */
[----:B------:R-:W-:Y:S02]  /*5b40*/  SHF.R.U32.HI R5, RZ, R28, R3 ;  /* 0x0000001cff057219 */ /* 0x000fe40000011603 */
[----:B------:R-:W-:Y:S01]  /*5b50*/  LOP3.LUT R21, RZ, R4, RZ, 0x33, !PT ;  /* 0x00000004ff157212 */ /* 0x000fe200078e33ff */
[----:B------:R-:W2:Y:S01]  /*5b60*/  LDC R27, c[0x0][0x638] ;  /* 0x00018e00ff1b7b82 */ /* 0x000ea20000000800 */
[----:B------:R-:W-:Y:S01]  /*5b70*/  SHF.L.U32 R28, R7, R28, RZ ;  /* 0x0000001c071c7219 */ /* 0x000fe200000006ff */
[----:B------:R-:W-:-:S06]  /*5b80*/  IMAD.MOV.U32 R4, RZ, RZ, R13 ;  /* 0x000000ffff047224 */ /* 0x000fcc00078e000d */
[----:B------:R-:W0:Y:S01]  /*5b90*/  LDC R29, c[0x0][0x610] ;  /* 0x00018400ff1d7b82 */ /* 0x000e220000000800 */
[----:B----4-:R-:W-:Y:S05]  /*5ba0*/  @!P0 BRA `(.L_x_124) ;  /* 0x0000000000288947 */ /* 0x010fea0003800000 */
[----:B---3--:R-:W3:Y:S02]  /*5bb0*/  LDC R0, c[0x0][0x64c] ;  /* 0x00019300ff007b82 */ /* 0x008ee40000000800 */
        /* <DEDUP_REMOVED lines=9> */
.L_x_124:
[----:B------:R-:W-:Y:S01]  /*5c50*/  ISETP.NE.AND P0, PT, R2, 0x1, PT ;  /* 0x000000010200780c */ /* 0x000fe20003f05270 */
[----:B------:R-:W-:Y:S01]  /*5c60*/  IMAD.MOV R14, RZ, RZ, -R14 ;  /* 0x000000ffff0e7224 */ /* 0x000fe200078e0a0e */
[----:B-1-3--:R-:W-:Y:S01]  /*5c70*/  SHF.R.U64 R0, R4, R25, R5 ;  /* 0x0000001904007219 */ /* 0x00afe20000001205 */
[----:B0-----:R-:W-:Y:S01]  /*5c80*/  VIADD R5, R20, 0xffffffff ;  /* 0xffffffff14057836 */ /* 0x001fe20000000000 */
[----:B------:R-:W-:Y:S01]  /*5c90*/  LOP3.LUT R3, R10, R21, RZ, 0xc0, !PT ;  /* 0x000000150a037212 */ /* 0x000fe200078ec0ff */
[----:B------:R-:W-:Y:S02]  /*5ca0*/  IMAD.MOV.U32 R6, RZ, RZ, 0x1 ;  /* 0x00000001ff067424 */ /* 0x000fe400078e00ff */
[----:B------:R-:W-:Y:S01]  /*5cb0*/  IMAD.MOV R4, RZ, RZ, -R0 ;  /* 0x000000ffff047224 */ /* 0x000fe200078e0a00 */
[----:B------:R-:W-:Y:S01]  /*5cc0*/  LOP3.LUT R5, R12, R5, RZ, 0xc0, !PT ;  /* 0x000000050c057212 */ /* 0x000fe200078ec0ff */
[----:B------:R-:W-:Y:S02]  /*5cd0*/  IMAD R3, R28, R0, R3 ;  /* 0x000000001c037224 */ /* 0x000fe400078e0203 */
[----:B--2---:R-:W-:-:S02]  /*5ce0*/  IMAD R0, R4, R27, R13 ;  /* 0x0000001b04007224 */ /* 0x004fc400078e020d */
[----:B------:R-:W-:Y:S02]  /*5cf0*/  @P0 IMAD R26, R15, R14, R24 ;  /* 0x0000000e0f1a0224 */ /* 0x000fe400078e0218 */
[----:B------:R-:W-:Y:S01]  /*5d00*/  IMAD R4, R0, R20, R5 ;  /* 0x0000001400047224 */ /* 0x000fe200078e0205 */
[----:B------:R-:W-:Y:S01]  /*5d10*/  PRMT R0, R6, 0x7610, R0 ;  /* 0x0000761006007816 */ /* 0x000fe20000000000 */
[----:B------:R-:W-:-:S05]  /*5d20*/  IMAD R3, R3, R29, R26 ;  /* 0x0000001d03037224 */ /* 0x000fca00078e021a */
[----:B------:R-:W-:Y:S02]  /*5d30*/  SEL R75, R4, R3, !P0 ;  /* 0x00000003044b7207 */ /* 0x000fe40004000000 */
[----:B------:R-:W-:-:S07]  /*5d40*/  SEL R3, R3, R4, !P0 ;  /* 0x0000000403037207 */ /* 0x000fce0004000000 */
.L_x_122:
[----:B------:R-:W-:Y:S01]  /*5d50*/  LOP3.LUT P0, RZ, R0, 0xff, RZ, 0xc0, !PT ;  /* 0x000000ff00ff7812 */ /* 0x000fe2000780c0ff */
[----:B------:R-:W-:-:S12]  /*5d60*/  IMAD.MOV.U32 R77, RZ, RZ, R3 ;  /* 0x000000ffff4d7224 */ /* 0x000fd800078e0003 */
[----:B------:R-:W-:Y:S05]  /*5d70*/  @P0 BRA `(.L_x_125) ;  /* 0xffffffb000d00947 */ /* 0x000fea000383ffff */
[----:B------:R-:W-:Y:S05]  /*5d80*/  EXIT ;  /* 0x000000000000794d */ /* 0x000fea0003800000 */
.L_x_4:
[----:B0-----:R-:W-:Y:S01]  /*5d90*/  ULDC.64 UR4, c[0x0][0x650] ;  /* 0x0001940000047ab9 */ /* 0x001fe20000000a00 */
        /* <DEDUP_REMOVED lines=25> */
.L_x_127:
[--C-:B------:R-:W-:Y:S01]  /*5f30*/  SHF.R.U64 R12, R10, R14, R11.reuse ;  /* 0x0000000e0a0c7219 */ /* 0x100fe2000000120b */
[----:B------:R-:W0:Y:S01]  /*5f40*/  LDC R22, c[0x0][0x618] ;  /* 0x00018600ff167b82 */ /* 0x000e220000000800 */
[----:B------:R-:W-:Y:S01]  /*5f50*/  I2FP.F32.U32 R6, R4 ;  /* 0x0000000400067245 */ /* 0x000fe20000201000 */
[----:B------:R-:W-:Y:S01]  /*5f60*/  ULDC UR4, c[0x0][0x150] ;  /* 0x0000540000047ab9 */ /* 0x000fe20000000800 */
[----:B------:R-:W-:Y:S02]  /*5f70*/  SHF.R.U32.HI R5, RZ, R14, R11 ;  /* 0x0000000eff057219 */ /* 0x000fe4000001160b */
[----:B------:R-:W-:Y:S01]  /*5f80*/  IADD3 R9, P0, RZ, -R12, RZ ;  /* 0x8000000cff097210 */ /* 0x000fe20007f1e0ff */
[----:B------:R-:W-:Y:S01]  /*5f90*/  FMUL R11, R6, UR4 ;  /* 0x00000004060b7c20 */ /* 0x000fe20008400000 */
[----:B------:R-:W-:Y:S01]  /*5fa0*/  ULDC UR4, c[0x0][0x154] ;  /* 0x0000550000047ab9 */ /* 0x000fe20000000800 */
[----:B------:R-:W1:Y:S02]  /*5fb0*/  LDC.64 R24, c[0x0][0x640] ;  /* 0x00019000ff187b82 */ /* 0x000e640000000a00 */
[----:B------:R-:W-:-:S02]  /*5fc0*/  IMAD.X R5, RZ, RZ, ~R5, P0 ;  /* 0x000000ffff057224 */ /* 0x000fc400000e0e05 */
[----:B------:R-:W2:Y:S01]  /*5fd0*/  F2I.U32.TRUNC.NTZ R11, R11 ;  /* 0x0000000b000b7305 */ /* 0x000ea2000020f000 */
[----:B------:R-:W-:-:S03]  /*5fe0*/  IMAD.WIDE.U32 R6, R9, R20, R16 ;  /* 0x0000001409067225 */ /* 0x000fc600078e0010 */
[----:B------:R-:W3:Y:S01]  /*5ff0*/  LDC R13, c[0x0][0x144] ;  /* 0x00005100ff0d7b82 */ /* 0x000ee20000000800 */
[----:B------:R-:W-:-:S04]  /*6000*/  IMAD R8, R5, R20, RZ ;  /* 0x0000001405087224 */ /* 0x000fc800078e02ff */
[----:B------:R-:W-:Y:S02]  /*6010*/  IMAD R5, R9, R21, R8 ;  /* 0x0000001509057224 */ /* 0x000fe400078e0208 */
[----:B------:R-:W-:Y:S01]  /*6020*/  IMAD.MOV.U32 R8, RZ, RZ, -0x1 ;  /* 0xffffffffff087424 */ /* 0x000fe200078e00ff */
[----:B------:R-:W4:Y:S01]  /*6030*/  LDC R14, c[0x0][0x608] ;  /* 0x00018200ff0e7b82 */ /* 0x000f220000000800 */
[----:B------:R-:W-:Y:S01]  /*6040*/  IMAD.IADD R5, R7, 0x1, R5 ;  /* 0x0000000107057824 */ /* 0x000fe200078e0205 */
[----:B------:R-:W-:-:S04]  /*6050*/  I2FP.F32.U32 R7, R3 ;  /* 0x0000000300077245 */ /* 0x000fc80000201000 */
[-C--:B0-----:R-:W-:Y:S01]  /*6060*/  SHF.R.U64 R10, R6, R22.reuse, R5 ;  /* 0x00000016060a7219 */ /* 0x081fe20000001205 */
[----:B--2---:R-:W-:Y:S01]  /*6070*/  IMAD.MOV R6, RZ, RZ, -R11 ;  /* 0x000000ffff067224 */ /* 0x004fe200078e0a0b */
[----:B------:R-:W0:Y:S01]  /*6080*/  LDC R9, c[0x0][0x658] ;  /* 0x00019600ff097b82 */ /* 0x000e220000000800 */
[----:B-1----:R-:W-:Y:S01]  /*6090*/  ISETP.NE.U32.AND P0, PT, R24, RZ, PT ;  /* 0x000000ff1800720c */ /* 0x002fe20003f05070 */
[----:B------:R-:W-:Y:S01]  /*60a0*/  FMUL R7, R7, UR4 ;  /* 0x0000000407077c20 */ /* 0x000fe20008400000 */
[----:B------:R-:W-:Y:S02]  /*60b0*/  SHF.R.U32.HI R5, RZ, R22, R5 ;  /* 0x00000016ff057219 */ /* 0x000fe40000011605 */
[----:B------:R-:W-:-:S03]  /*60c0*/  ISETP.NE.AND.EX P0, PT, R25, RZ, PT, P0 ;  /* 0x000000ff1900720c */ /* 0x000fc60003f05300 */
[----:B------:R-:W1:Y:S01]  /*60d0*/  LDC R20, c[0x0][0x148] ;  /* 0x00005200ff147b82 */ /* 0x000e620000000800 */
[----:B---3--:R-:W-:Y:S02]  /*60e0*/  IMAD R23, R13, R6, R4 ;  /* 0x000000060d177224 */ /* 0x008fe400078e0204 */
[----:B------:R-:W-:-:S05]  /*60f0*/  IMAD.MOV.U32 R6, RZ, RZ, 0x1 ;  /* 0x00000001ff067424 */ /* 0x000fca00078e00ff */
[----:B------:R-:W2:Y:S01]  /*6100*/  LDC R21, c[0x0][0x600] ;  /* 0x00018000ff157b82 */ /* 0x000ea20000000800 */
[-CC-:B----4-:R-:W-:Y:S02]  /*6110*/  SHF.R.U64 R13, R10, R14.reuse, R5.reuse ;  /* 0x0000000e0a0d7219 */ /* 0x190fe40000001205 */
[----:B------:R-:W-:Y:S02]  /*6120*/  SHF.R.U32.HI R4, RZ, R14, R5 ;  /* 0x0000000eff047219 */ /* 0x000fe40000011605 */
[----:B------:R3:W4:Y:S03]  /*6130*/  F2I.U32.TRUNC.NTZ R14, R7 ;  /* 0x00000007000e7305 */ /* 0x000726000020f000 */
[----:B------:R-:W1:Y:S01]  /*6140*/  LDC R26, c[0x0][0x648] ;  /* 0x00019200ff1a7b82 */ /* 0x000e620000000800 */
[-C--:B0-----:R-:W-:Y:S02]  /*6150*/  SHF.R.U64 R15, R13, R9.reuse, R4 ;  /* 0x000000090d0f7219 */ /* 0x081fe40000001204 */
[----:B------:R-:W-:-:S02]  /*6160*/  SHF.L.U32 R8, R8, R9, RZ ;  /* 0x0000000908087219 */ /* 0x000fc400000006ff */
[-C--:B------:R-:W-:Y:S01]  /*6170*/  SHF.R.U32.HI R5, RZ, R9.reuse, R4 ;  /* 0x00000009ff057219 */ /* 0x080fe20000011604 */
[----:B------:R-:W-:Y:S01]  /*6180*/  IMAD.MOV.U32 R4, RZ, RZ, R15 ;  /* 0x000000ffff047224 */ /* 0x000fe200078e000f */
[----:B------:R-:W-:Y:S01]  /*6190*/  SHF.L.U32 R22, R6, R9, RZ ;  /* 0x0000000906167219 */ /* 0x000fe200000006ff */
[----:B------:R-:W0:Y:S01]  /*61a0*/  LDC R27, c[0x0][0x638] ;  /* 0x00018e00ff1b7b82 */ /* 0x000e220000000800 */
[----:B------:R-:W-:-:S07]  /*61b0*/  LOP3.LUT R28, RZ, R8, RZ, 0x33, !PT ;  /* 0x00000008ff1c7212 */ /* 0x000fce00078e33ff */
        /* <DEDUP_REMOVED lines=12> */
.L_x_128:
[----:B------:R-:W-:Y:S01]  /*6280*/  ISETP.NE.AND P0, PT, R2, 0x1, PT ;  /* 0x000000010200780c */ /* 0x000fe20003f05270 */
[----:B--2---:R-:W-:Y:S01]  /*6290*/  VIADD R7, R21, 0xffffffff ;  /* 0xffffffff15077836 */ /* 0x004fe20000000000 */
[----:B-1----:R-:W-:Y:S01]  /*62a0*/  SHF.R.U64 R5, R4, R26, R5 ;  /* 0x0000001a04057219 */ /* 0x002fe20000001205 */
[----:B------:R-:W-:Y:S01]  /*62b0*/  IMAD.MOV R14, RZ, RZ, -R14 ;  /* 0x000000ffff0e7224 */ /* 0x000fe200078e0a0e */
[----:B------:R-:W-:Y:S01]  /*62c0*/  LOP3.LUT R4, R13, R28, RZ, 0xc0, !PT ;  /* 0x0000001c0d047212 */ /* 0x000fe200078ec0ff */
[----:B------:R-:W-:Y:S01]  /*62d0*/  IMAD.MOV.U32 R8, RZ, RZ, R12 ;  /* 0x000000ffff087224 */ /* 0x000fe200078e000c */
[----:B------:R-:W-:Y:S01]  /*62e0*/  LOP3.LUT R10, R10, R7, RZ, 0xc0, !PT ;  /* 0x000000070a0a7212 */ /* 0x000fe200078ec0ff */
[----:B------:R-:W-:Y:S02]  /*62f0*/  IMAD.MOV R6, RZ, RZ, -R5 ;  /* 0x000000ffff067224 */ /* 0x000fe400078e0a05 */
[----:B------:R-:W-:-:S04]  /*6300*/  IMAD R4, R22, R5, R4 ;  /* 0x0000000516047224 */ /* 0x000fc800078e0204 */
[----:B------:R-:W-:Y:S02]  /*6310*/  @P0 IMAD R23, R20, R14, R3 ;  /* 0x0000000e14170224 */ /* 0x000fe400078e0203 */
[----:B0-----:R-:W-:Y:S02]  /*6320*/  IMAD R3, R6, R27, R15 ;  /* 0x0000001b06037224 */ /* 0x001fe400078e020f */
[----:B------:R-:W-:Y:S02]  /*6330*/  IMAD R7, R4, R29, R23 ;  /* 0x0000001d04077224 */ /* 0x000fe400078e0217 */
[----:B------:R-:W-:Y:S02]  /*6340*/  IMAD R4, R3, R21, R10 ;  /* 0x0000001503047224 */ /* 0x000fe400078e020a */
[----:B------:R-:W-:-:S03]  /*6350*/  IMAD.MOV.U32 R6, RZ, RZ, 0x1 ;  /* 0x00000001ff067424 */ /* 0x000fc600078e00ff */
[----:B------:R-:W-:Y:S02]  /*6360*/  SEL R9, R4, R7, !P0 ;  /* 0x0000000704097207 */ /* 0x000fe40004000000 */
[----:B------:R-:W-:-:S07]  /*6370*/  SEL R7, R7, R4, !P0 ;  /* 0x0000000407077207 */ /* 0x000fce0004000000 */
.L_x_126:
[----:B------:R-:W-:-:S08]  /*6380*/  NOP ;  /* 0x0000000000007918 */ /* 0x000fd00000000000 */
[----:B------:R-:W0:-:S00]  /*6390*/  USETMAXREG.DEALLOC.CTAPOOL 0x28 ;  /* 0x00000028000079c8 */ /* 0x000e0000080e0500 */
[----:B0-----:R-:W-:-:S13]  /*63a0*/  ISETP.NE.AND P0, PT, R0, RZ, PT ;  /* 0x000000ff0000720c */ /* 0x001fda0003f05270 */
[----:B------:R-:W-:Y:S05]  /*63b0*/  @P0 EXIT ;  /* 0x000000000000094d */ /* 0x000fea0003800000 */
[----:B------:R-:W-:Y:S01]  /*63c0*/  LOP3.LUT P0, RZ, R6, 0xff, RZ, 0xc0, !PT ;  /* 0x000000ff06ff7812 */ /* 0x000fe2000780c0ff */
[----:B------:R-:W-:Y:S02]  /*63d0*/  IMAD.MOV.U32 R0, RZ, RZ, 0x1 ;  /* 0x00000001ff007424 */ /* 0x000fe400078e00ff */
[----:B------:R-:W-:-:S10]  /*63e0*/  IMAD.MOV.U32 R12, RZ, RZ, RZ ;  /* 0x000000ffff0c7224 */ /* 0x000fd400078e00ff */
[----:B------:R-:W-:Y:S05]  /*63f0*/  @!P0 BRA `(.L_x_129) ;  /* 0x0000000c00308947 */ /* 0x000fea0003800000 */
[----:B------:R-:W0:Y:S01]  /*6400*/  LDC R0, c[0x0][0x28c] ;  /* 0x0000a300ff007b82 */ /* 0x000e220000000800 */
[----:B------:R-:W-:Y:S01]  /*6410*/  ULDC UR5, c[0x0][0x600] ;  /* 0x0001800000057ab9 */ /* 0x000fe20000000800 */
[----:B------:R-:W-:Y:S01]  /*6420*/  ULDC UR4, c[0x0][0xc] ;  /* 0x0000030000047ab9 */ /* 0x000fe20000000800 */
[----:B------:R-:W-:Y:S01]  /*6430*/  UIADD3 UR16, UR5, -0x1, URZ ;  /* 0xffffffff05107890 */ /* 0x000fe2000fffe03f */
[C---:B------:R-:W-:Y:S01]  /*6440*/  LOP3.LUT P2, RZ, R18.reuse, 0x7f, RZ, 0xc0, !PT ;  /* 0x0000007f12ff7812 */ /* 0x040fe2000784c0ff */
[----:B------:R-:W-:Y:S01]  /*6450*/  ULDC UR6, c[0x0][0x658] ;  /* 0x0001960000067ab9 */ /* 0x000fe20000000800 */
[----:B------:R-:W-:Y:S01]  /*6460*/  ULDC UR5, c[0x0][0x10] ;  /* 0x0000040000057ab9 */ /* 0x000fe20000000800 */
[----:B------:R-:W-:Y:S01]  /*6470*/  UMOV UR7, 0xffffffff ;  /* 0xffffffff00077882 */ /* 0x000fe20000000000 */
[----:B------:R-:W-:Y:S01]  /*6480*/  UMOV UR8, 0x1 ;  /* 0x0000000100087882 */ /* 0x000fe20000000000 */
[----:B------:R-:W-:Y:S01]  /*6490*/  UIMAD.WIDE.U32 UR4, UR4, UR5, URZ ;  /* 0x00000005040472a5 */ /* 0x000fe2000f8e003f */
[----:B------:R-:W-:Y:S01]  /*64a0*/  LOP3.LUT P0, RZ, R18, 0x1f, RZ, 0xc0, !PT ;  /* 0x0000001f12ff7812 */ /* 0x000fe2000780c0ff */
[----:B------:R-:W-:Y:S01]  /*64b0*/  USHF.L.U32 UR7, UR7, UR6, URZ ;  /* 0x0000000607077299 */ /* 0x000fe2000800063f */
[----:B------:R-:W-:Y:S01]  /*64c0*/  BSSY B0, `(.L_x_129) ;  /* 0x00000bf000007945 */ /* 0x000fe20003800000 */
[----:B------:R-:W-:Y:S01]  /*64d0*/  USHF.L.U32 UR18, UR8, UR6, URZ ;  /* 0x0000000608127299 */ /* 0x000fe2000800063f */
[----:B------:R-:W-:Y:S01]  /*64e0*/  IMAD.MOV.U32 R13, RZ, RZ, 0x1 ;  /* 0x00000001ff0d7424 */ /* 0x000fe200078e00ff */
[----:B------:R-:W-:Y:S01]  /*64f0*/  LOP3.LUT R11, R19, 0x2, RZ, 0xfc, !PT ;  /* 0x00000002130b7812 */ /* 0x000fe200078efcff */
[----:B------:R-:W-:Y:S01]  /*6500*/  ULDC UR6, c[0x0][0x14] ;  /* 0x0000050000067ab9 */ /* 0x000fe20000000800 */
[----:B------:R-:W-:Y:S01]  /*6510*/  PLOP3.LUT P0, PT, P0, P2, PT, 0x8a, 0x0 ;  /* 0x000000000000781c */ /* 0x000fe20000705172 */
[----:B------:R-:W-:Y:S01]  /*6520*/  UIMAD.WIDE.U32 UR20, UR4, UR6, URZ ;  /* 0x00000006041472a5 */ /* 0x000fe2000f8e003f */
[----:B------:R-:W-:Y:S01]  /*6530*/  IMAD.MOV.U32 R12, RZ, RZ, RZ ;  /* 0x000000ffff0c7224 */ /* 0x000fe200078e00ff */
[----:B------:R-:W-:-:S02]  /*6540*/  UIMAD UR13, UR5, UR6, URZ ;  /* 0x00000006050d72a4 */ /* 0x000fc4000f8e023f */
[----:B------:R-:W-:Y:S01]  /*6550*/  ULOP3.LUT UR17, URZ, UR7, URZ, 0x33, !UPT ;  /* 0x000000073f117292 */ /* 0x000fe2000f8e333f */
[----:B0-----:R-:W-:Y:S01]  /*6560*/  VIADD R0, R0, 0x1f ;  /* 0x0000001f00007836 */ /* 0x001fe20000000000 */
[----:B------:R-:W-:Y:S01]  /*6570*/  UIADD3 UR13, UR21, UR13, URZ ;  /* 0x0000000d150d7290 */ /* 0x000fe2000fffe03f */
[----:B------:R-:W-:-:S03]  /*6580*/  ULDC.64 UR22, c[0x0][0x198] ;  /* 0x0000660000167ab9 */ /* 0x000fc60000000a00 */
[----:B------:R-:W-:-:S04]  /*6590*/  SHF.R.S32.HI R3, RZ, 0x1f, R0 ;  /* 0x0000001fff037819 */ /* 0x000fc80000011400 */
[----:B------:R-:W-:Y:S01]  /*65a0*/  LEA.HI R3, R3, R0, RZ, 0x5 ;  /* 0x0000000003037211 */ /* 0x000fe200078f28ff */
[----:B------:R-:W-:-:S03]  /*65b0*/  IMAD.MOV.U32 R0, RZ, RZ, 0x1 ;  /* 0x00000001ff007424 */ /* 0x000fc600078e00ff */
[----:B------:R-:W-:-:S05]  /*65c0*/  SHF.R.S32.HI R3, RZ, 0x5, R3 ;  /* 0x00000005ff037819 */ /* 0x000fca0000011403 */
[----:B------:R-:W-:-:S07]  /*65d0*/  VIADD R10, R3, 0x1 ;  /* 0x00000001030a7836 */ /* 0x000fce0000000000 */
.L_x_141:
[----:B------:R-:W-:-:S03]  /*65e0*/  UMOV UR4, 0xffffffff ;  /* 0xffffffff00047882 */ /* 0x000fc60000000000 */
[----:B------:R-:W-:Y:S05]  /*65f0*/  BRA.DIV UR4, `(.L_x_130) ;  /* 0x0000001604287947 */ /* 0x000fea000b800000 */
[----:B------:R-:W-:-:S13]  /*6600*/  ELECT P6, URZ, PT ;  /* 0x00000000003f782f */ /* 0x000fda00038c0000 */
.L_x_163:
[----:B------:R-:W0:Y:S01]  /*6610*/  LDC R4, c[0x0][0x28c] ;  /* 0x0000a300ff047b82 */ /* 0x000e220000000800 */
[----:B------:R-:W-:Y:S01]  /*6620*/  BSSY B1, `(.L_x_131) ;  /* 0x0000037000017945 */ /* 0x000fe20003800000 */
[----:B0-----:R-:W-:-:S13]  /*6630*/  ISETP.LT.OR P6, PT, R4, 0x1, !P6 ;  /* 0x000000010400780c */ /* 0x001fda00077c1670 */
[----:B------:R-:W-:Y:S05]  /*6640*/  @P6 BRA `(.L_x_132) ;  /* 0x0000000000d06947 */ /* 0x000fea0003800000 */
[----:B------:R-:W-:Y:S02]  /*6650*/  IMAD R15, R9, 0x30, RZ ;  /* 0x00000030090f7824 */ /* 0x000fe400078e02ff */
[----:B------:R-:W-:Y:S02]  /*6660*/  IMAD R18, R7, 0xc0, RZ ;  /* 0x000000c007127824 */ /* 0x000fe400078e02ff */
[----:B------:R-:W-:Y:S02]  /*6670*/  IMAD.MOV.U32 R20, RZ, RZ, RZ ;  /* 0x000000ffff147224 */ /* 0x000fe400078e00ff */
[----:B------:R-:W-:Y:S02]  /*6680*/  IMAD.MOV.U32 R4, RZ, RZ, R10 ;  /* 0x000000ffff047224 */ /* 0x000fe400078e000a */
[----:B------:R-:W-:Y:S02]  /*6690*/  IMAD.MOV.U32 R5, RZ, RZ, R0 ;  /* 0x000000ffff057224 */ /* 0x000fe400078e0000 */
[----:B------:R-:W-:-:S07]  /*66a0*/  IMAD.MOV.U32 R6, RZ, RZ, R12 ;  /* 0x000000ffff067224 */ /* 0x000fce00078e000c */
.L_x_136:
[----:B------:R-:W0:Y:S01]  /*66b0*/  S2R R14, SR_CgaCtaId ;  /* 0x00000000000e7919 */ /* 0x000e220000008800 */
[----:B------:R-:W-:Y:S01]  /*66c0*/  MOV R7, 0x400 ;  /* 0x0000040000077802 */ /* 0x000fe20000000f00 */
[----:B------:R-:W1:Y:S03]  /*66d0*/  @!P2 LDC R9, c[0x0][0x500] ;  /* 0x00014000ff09ab82 */ /* 0x000e660000000800 */
[----:B0-----:R-:W-:Y:S02]  /*66e0*/  LEA R21, R14, R7, 0x18 ;  /* 0x000000070e157211 */ /* 0x001fe400078ec0ff */
[----:B------:R-:W-:-:S03]  /*66f0*/  SHF.L.U32 R7, R5, 0x1f, RZ ;  /* 0x0000001f05077819 */ /* 0x000fc600000006ff */
[----:B------:R-:W-:-:S04]  /*6700*/  IMAD R14, R6, 0x8, R21 ;  /* 0x00000008060e7824 */ /* 0x000fc800078e0215 */
[----:B------:R-:W0:Y:S02]  /*6710*/  SYNCS.PHASECHK.TRANS64.TRYWAIT P1, [R14+URZ+0x78], R7 ;  /* 0x000078070e0075a7 */ /* 0x000e24000802017f */
[----:B01----:R-:W-:Y:S05]  /*6720*/  @!P1 BRA `(.L_x_133) ;  /* 0x0000001000fc9947 */ /* 0x003fea0003800000 */
.L_x_164:
[----:B0-----:R-:W-:Y:S01]  /*6730*/  PRMT R7, R11, 0x9910, RZ ;  /* 0x000099100b077816 */ /* 0x001fe200000000ff */
[----:B------:R0:W-:Y:S03]  /*6740*/  @!P2 SYNCS.ARRIVE.TRANS64 RZ, [R14+URZ], R9 ;  /* 0x000000090effa9a7 */ /* 0x0001e6000800003f */
[----:B------:R-:W-:-:S13]  /*6750*/  ISETP.NE.AND P1, PT, R7, 0x2, PT ;  /* 0x000000020700780c */ /* 0x000fda0003f25270 */
[----:B0-----:R-:W-:Y:S05]  /*6760*/  @P1 BRA `(.L_x_134) ;  /* 0x0000000000041947 */ /* 0x001fea0003800000 */
[----:B------:R-:W-:Y:S01]  /*6770*/  BPT.TRAP 0x1 ;  /* 0x000000040000795c */ /* 0x000fe20000300000 */
.L_x_134:
[----:B------:R-:W-:Y:S05]  /*6780*/  @P0 BRA `(.L_x_135) ;  /* 0x0000000000040947 */ /* 0x000fea0003800000 */
[----:B------:R-:W-:Y:S01]  /*6790*/  BPT.TRAP 0x1 ;  /* 0x000000040000795c */ /* 0x000fe20000300000 */
.L_x_135:
[--C-:B------:R-:W-:Y:S01]  /*67a0*/  IMAD R7, R6, 0x3000, R21.reuse ;  /* 0x0000300006077824 */ /* 0x100fe200078e0215 */
[----:B------:R-:W-:Y:S01]  /*67b0*/  R2UR UR9, R14 ;  /* 0x000000000e0972ca */ /* 0x000fe200000e0000 */
[----:B------:R-:W-:Y:S01]  /*67c0*/  IMAD R21, R6, 0xc00, R21 ;  /* 0x00000c0006157824 */ /* 0x000fe200078e0215 */
[----:B------:R-:W-:Y:S01]  /*67d0*/  UIADD3 UR4, UP0, UR22, 0xf0, URZ ;  /* 0x000000f016047890 */ /* 0x000fe2000ff1e03f */
[----:B------:R-:W-:Y:S01]  /*67e0*/  VIADD R4, R4, 0xffffffff ;  /* 0xffffffff04047836 */ /* 0x000fe20000000000 */
[----:B------:R-:W-:Y:S01]  /*67f0*/  R2UR UR5, R7 ;  /* 0x00000000070572ca */ /* 0x000fe200000e0000 */
[----:B------:R-:W-:Y:S01]  /*6800*/  UIADD3 UR24, UP1, UR22, 0x1f0, URZ ;  /* 0x000001f016187890 */ /* 0x000fe2000ff3e03f */
[----:B------:R-:W-:Y:S01]  /*6810*/  R2UR UR8, R21 ;  /* 0x00000000150872ca */ /* 0x000fe200000e0000 */
[----:B------:R-:W-:Y:S01]  /*6820*/  VIADD R6, R6, 0x1 ;  /* 0x0000000106067836 */ /* 0x000fe20000000000 */
[----:B------:R-:W-:Y:S01]  /*6830*/  R2UR UR11, R18 ;  /* 0x00000000120b72ca */ /* 0x000fe200000e0000 */
[----:B------:R-:W-:Y:S01]  /*6840*/  UIADD3.X UR25, URZ, UR23, URZ, UP1, !UPT ;  /* 0x000000173f197290 */ /* 0x000fe20008ffe43f */
[----:B------:R-:W-:Y:S01]  /*6850*/  R2UR UR10, R20 ;  /* 0x00000000140a72ca */ /* 0x000fe200000e0000 */
[----:B------:R-:W-:Y:S01]  /*6860*/  UMOV UR6, 0x0 ;  /* 0x0000000000067882 */ /* 0x000fe20000000000 */
[----:B------:R-:W-:Y:S01]  /*6870*/  R2UR UR12, R8 ;  /* 0x00000000080c72ca */ /* 0x000fe200000e0000 */
[----:B------:R-:W-:Y:S01]  /*6880*/  UMOV UR7, 0x10000000 ;  /* 0x1000000000077882 */ /* 0x000fe20000000000 */
[----:B------:R-:W-:Y:S01]  /*6890*/  R2UR UR19, R15 ;  /* 0x000000000f1372ca */ /* 0x000fe200000e0000 */
[----:B------:R-:W-:Y:S01]  /*68a0*/  VIADD R20, R20, 0x20 ;  /* 0x0000002014147836 */ /* 0x000fe20000000000 */
[----:B------:R-:W-:Y:S01]  /*68b0*/  ISETP.GT.AND P3, PT, R4, 0x1, PT ;  /* 0x000000010400780c */ /* 0x000fe20003f64270 */
[----:B------:R-:W-:Y:S01]  /*68c0*/  UIADD3 UR14, UR5, 0x200, URZ ;  /* 0x00000200050e7890 */ /* 0x000fe2000fffe03f */
[----:B------:R-:W-:Y:S01]  /*68d0*/  ISETP.NE.AND P1, PT, R6, 0xf, PT ;  /* 0x0000000f0600780c */ /* 0x000fe20003f25270 */
[----:B------:R-:W-:-:S02]  /*68e0*/  UIADD3.X UR5, URZ, UR23, URZ, UP0, !UPT ;  /* 0x000000173f057290 */ /* 0x000fc400087fe43f */
[----:B------:R-:W-:Y:S01]  /*68f0*/  UIADD3 UR15, UR8, 0x2d200, URZ ;  /* 0x0002d200080f7890 */ /* 0x000fe2000fffe03f */
[----:B------:R-:W-:Y:S02]  /*6900*/  SEL R14, RZ, 0x1, P1 ;  /* 0x00000001ff0e7807 */ /* 0x000fe40000800000 */
[----:B------:R-:W-:Y:S01]  /*6910*/  UMOV UR8, UR14 ;  /* 0x0000000e00087c82 */ /* 0x000fe20008000000 */
[----:B------:R-:W-:Y:S02]  /*6920*/  SEL R6, R6, RZ, P1 ;  /* 0x000000ff06067207 */ /* 0x000fe40000800000 */
[----:B------:R-:W-:Y:S01]  /*6930*/  LOP3.LUT R5, R5, R14, RZ, 0x3c, !PT ;  /* 0x0000000e05057212 */ /* 0x000fe200078e3cff */
[----:B------:R0:W-:Y:S02]  /*6940*/  UTMALDG.3D [UR8], [UR4], desc[UR6] ;  /* 0x00000608040075b4 */ /* 0x0001e40008011000 */
[----:B0-----:R-:W-:Y:S01]  /*6950*/  UMOV UR8, UR15 ;  /* 0x0000000f00087c82 */ /* 0x001fe20008000000 */
[----:B------:R-:W-:-:S02]  /*6960*/  UMOV UR11, UR19 ;  /* 0x00000013000b7c82 */ /* 0x000fc40008000000 */
[----:B------:R0:W-:Y:S02]  /*6970*/  UTMALDG.3D [UR8], [UR24], desc[UR6] ;  /* 0x00000608180075b4 */ /* 0x0001e40008011000 */
[----:B0-----:R-:W-:Y:S05]  /*6980*/  @P3 BRA `(.L_x_136) ;  /* 0xfffffffc00483947 */ /* 0x001fea000383ffff */
.L_x_132:
[----:B------:R-:W-:Y:S05]  /*6990*/  BSYNC B1 ;  /* 0x0000000000017941 */ /* 0x000fea0003800000 */
.L_x_131:
[----:B------:R-:W-:Y:S01]  /*69a0*/  LOP3.LUT P3, RZ, R13, 0xff, RZ, 0xc0, !PT ;  /* 0x000000ff0dff7812 */ /* 0x000fe2000786c0ff */
[----:B------:R-:W-:Y:S01]  /*69b0*/  IMAD.IADD R12, R3, 0x1, R12 ;  /* 0x00000001030c7824 */ /* 0x000fe200078e020c */
[----:B------:R-:W-:Y:S01]  /*69c0*/  IADD3 R16, P4, R16, UR20, RZ ;  /* 0x0000001410107c10 */ /* 0x000fe2000ff9e0ff */
[----:B------:R-:W-:Y:S01]  /*69d0*/  ULDC.64 UR4, c[0x0][0x650] ;  /* 0x0001940000047ab9 */ /* 0x000fe20000000a00 */
[----:B------:R-:W-:Y:S01]  /*69e0*/  BSSY B1, `(.L_x_137) ;  /* 0x000006a000017945 */ /* 0x000fe20003800000 */
[----:B------:R-:W-:Y:S01]  /*69f0*/  IMAD.MOV.U32 R9, RZ, RZ, -0x1 ;  /* 0xffffffffff097424 */ /* 0x000fe200078e00ff */
[----:B------:R-:W-:Y:S01]  /*6a00*/  ISETP.GT.U32.AND P1, PT, R12, 0xe, PT ;  /* 0x0000000e0c00780c */ /* 0x000fe20003f24070 */
[----:B------:R-:W-:Y:S01]  /*6a10*/  IMAD.MOV.U32 R8, RZ, RZ, -0x1 ;  /* 0xffffffffff087424 */ /* 0x000fe200078e00ff */
[----:B------:R-:W-:Y:S02]  /*6a20*/  IADD3.X R17, R17, UR13, RZ, P4, !PT ;  /* 0x0000000d11117c10 */ /* 0x000fe4000a7fe4ff */
[----:B------:R-:W-:-:S02]  /*6a30*/  ISETP.LT.U32.AND P1, PT, R3, 0xf, P1 ;  /* 0x0000000f0300780c */ /* 0x000fc40000f21070 */
[----:B------:R-:W-:Y:S01]  /*6a40*/  PRMT R13, RZ, 0x7610, R13 ;  /* 0x00007610ff0d7816 */ /* 0x000fe2000000000d */
[----:B------:R-:W0:Y:S01]  /*6a50*/  @P3 S2R R5, SR_CgaCtaId ;  /* 0x0000000000053919 */ /* 0x000e220000008800 */
[----:B------:R-:W-:-:S04]  /*6a60*/  @P3 MOV R4, 0x400 ;  /* 0x0000040000043802 */ /* 0x000fc80000000f00 */
[----:B0-----:R-:W-:Y:S01]  /*6a70*/  @P3 LEA R6, R5, R4, 0x18 ;  /* 0x0000000405063211 */ /* 0x001fe200078ec0ff */
[----:B------:R-:W-:-:S03]  /*6a80*/  IMAD.WIDE.U32 R4, R12, -0x77777777, RZ ;  /* 0x888888890c047825 */ /* 0x000fc600078e00ff */
[----:B------:R0:W-:Y:S01]  /*6a90*/  @P3 SYNCS.ARRIVE.TRANS64.A1T0 RZ, [R6+URZ+0x108], RZ ;  /* 0x000108ff06ff39a7 */ /* 0x0001e2000810003f */
[----:B------:R-:W-:Y:S02]  /*6aa0*/  ISETP.GE.U32.AND P3, PT, R3, 0xf, PT ;  /* 0x0000000f0300780c */ /* 0x000fe40003f66070 */
[----:B------:R-:W-:Y:S02]  /*6ab0*/  SHF.R.U32.HI R7, RZ, 0x3, R5 ;  /* 0x00000003ff077819 */ /* 0x000fe40000011605 */
[----:B------:R-:W-:Y:S02]  /*6ac0*/  SEL R5, RZ, 0x1, !P1 ;  /* 0x00000001ff057807 */ /* 0x000fe40004800000 */
[----:B------:R-:W-:Y:S01]  /*6ad0*/  ISETP.GE.U32.AND P1, PT, R16, UR4, PT ;  /* 0x0000000410007c0c */ /* 0x000fe2000bf26070 */
[----:B------:R-:W-:Y:S01]  /*6ae0*/  IMAD R12, R7, -0xf, R12 ;  /* 0xfffffff1070c7824 */ /* 0x000fe200078e020c */
[----:B------:R-:W-:Y:S02]  /*6af0*/  LOP3.LUT R0, R0, R5, RZ, 0x3c, !PT ;  /* 0x0000000500007212 */ /* 0x000fe400078e3cff */
[----:B------:R-:W-:-:S02]  /*6b00*/  ISETP.GE.U32.AND.EX P1, PT, R17, UR5, PT, P1 ;  /* 0x0000000511007c0c */ /* 0x000fc4000bf26110 */
[----:B------:R-:W-:Y:S02]  /*6b10*/  PRMT R4, RZ, 0x7610, R4 ;  /* 0x00007610ff047816 */ /* 0x000fe40000000004 */
[----:B------:R-:W-:Y:S01]  /*6b20*/  @P3 LOP3.LUT R0, R0, 0x1, R7, 0x78, !PT ;  /* 0x0000000100003812 */ /* 0x000fe200078e7807 */
[----:B------:R-:W-:-:S08]  /*6b30*/  IMAD.MOV.U32 R7, RZ, RZ, -0x1 ;  /* 0xffffffffff077424 */ /* 0x000fd000078e00ff */
[----:B0-----:R-:W-:Y:S05]  /*6b40*/  @P1 BRA `(.L_x_138) ;  /* 0x00000004004c1947 */ /* 0x001fea0003800000 */
[----:B------:R-:W-:Y:S01]  /*6b50*/  ULDC.64 UR4, c[0x0][0x628] ;  /* 0x00018a0000047ab9 */ /* 0x000fe20000000a00 */
[----:B------:R-:W0:Y:S01]  /*6b60*/  S2R R15, SR_CTAID.X ;  /* 0x00000000000f7919 */ /* 0x000e220000002500 */
[----:B------:R-:W-:Y:S01]  /*6b70*/  ISETP.NE.U32.AND P1, PT, RZ, UR4, PT ;  /* 0x00000004ff007c0c */ /* 0x000fe2000bf25070 */
[----:B------:R-:W-:Y:S01]  /*6b80*/  ULDC UR7, c[0x0][0x630] ;  /* 0x00018c0000077ab9 */ /* 0x000fe20000000800 */
[----:B------:R-:W-:Y:S01]  /*6b90*/  IMAD.MOV.U32 R4, RZ, RZ, R16 ;  /* 0x000000ffff047224 */ /* 0x000fe200078e0010 */
[----:B------:R-:W1:Y:S01]  /*6ba0*/  S2R R14, SR_CTAID.Y ;  /* 0x00000000000e7919 */ /* 0x000e620000002600 */
[----:B------:R-:W-:Y:S01]  /*6bb0*/  ISETP.NE.AND.EX P1, PT, RZ, UR5, PT, P1 ;  /* 0x00000005ff007c0c */ /* 0x000fe2000bf25310 */
[----:B------:R-:W-:-:S12]  /*6bc0*/  IMAD.MOV.U32 R5, RZ, RZ, R17 ;  /* 0x000000ffff057224 */ /* 0x000fd800078e0011 */
[----:B------:R-:W-:Y:S05]  /*6bd0*/  @!P1 BRA `(.L_x_139) ;  /* 0x0000000000289947 */ /* 0x000fea0003800000 */
[----:B------:R-:W-:Y:S02]  /*6be0*/  ULDC UR6, c[0x0][0x634] ;  /* 0x00018d0000067ab9 */ /* 0x000fe40000000800 */
[----:B------:R-:W-:-:S05]  /*6bf0*/  IADD3 R9, P1, R16, UR6, RZ ;  /* 0x0000000610097c10 */ /* 0x000fca000ff3e0ff */
[----:B------:R-:W-:-:S04]  /*6c00*/  IMAD.X R21, RZ, RZ, R17, P1 ;  /* 0x000000ffff157224 */ /* 0x000fc800008e0611 */
[----:B------:R-:W-:-:S04]  /*6c10*/  IMAD.WIDE.U32 R6, R21, UR4, RZ ;  /* 0x0000000415067c25 */ /* 0x000fc8000f8e00ff */
[----:B------:R-:W-:-:S04]  /*6c20*/  IMAD.WIDE.U32 R6, P1, R9, UR5, R6 ;  /* 0x0000000509067c25 */ /* 0x000fc8000f820006 */
[----:B------:R-:W-:-:S04]  /*6c30*/  IMAD.WIDE.U32 R8, R9, UR4, RZ ;  /* 0x0000000409087c25 */ /* 0x000fc8000f8e00ff */
[----:B------:R-:W-:Y:S01]  /*6c40*/  IMAD.X R5, RZ, RZ, RZ, P1 ;  /* 0x000000ffff057224 */ /* 0x000fe200008e06ff */
[----:B------:R-:W-:Y:S01]  /*6c50*/  IADD3 RZ, P1, R9, R6, RZ ;  /* 0x0000000609ff7210 */ /* 0x000fe20007f3e0ff */
[----:B------:R-:W-:-:S04]  /*6c60*/  IMAD.MOV.U32 R4, RZ, RZ, R7 ;  /* 0x000000ffff047224 */ /* 0x000fc800078e0007 */
[----:B------:R-:W-:-:S08]  /*6c70*/  IMAD.WIDE.U32.X R4, R21, UR5, R4, P1 ;  /* 0x0000000515047c25 */ /* 0x000fd000088e0404 */
.L_x_139:
[--C-:B------:R-:W-:Y:S01]  /*6c80*/  SHF.R.U64 R8, R4, UR7, R5.reuse ;  /* 0x0000000704087c19 */ /* 0x100fe20008001205 */
[----:B------:R-:W-:Y:S01]  /*6c90*/  ULDC.64 UR4, c[0x0][0x620] ;  /* 0x0001880000047ab9 */ /* 0x000fe20000000a00 */
[----:B------:R-:W-:Y:S01]  /*6ca0*/  SHF.R.U32.HI R4, RZ, UR7, R5 ;  /* 0x00000007ff047c19 */ /* 0x000fe20008011605 */
[----:B------:R-:W2:Y:S01]  /*6cb0*/  LDC R24, c[0x0][0x144] ;  /* 0x00005100ff187b82 */ /* 0x000ea20000000800 */
[----:B------:R-:W-:Y:S01]  /*6cc0*/  IADD3 R7, P1, RZ, -R8, RZ ;  /* 0x80000008ff077210 */ /* 0x000fe20007f3e0ff */
[----:B------:R-:W-:Y:S01]  /*6cd0*/  ULDC.64 UR8, c[0x0][0x640] ;  /* 0x0001900000087ab9 */ /* 0x000fe20000000a00 */
[----:B0-----:R-:W-:Y:S01]  /*6ce0*/  I2FP.F32.U32 R9, R15 ;  /* 0x0000000f00097245 */ /* 0x001fe20000201000 */
[----:B------:R-:W-:Y:S02]  /*6cf0*/  ULDC UR6, c[0x0][0x608] ;  /* 0x0001820000067ab9 */ /* 0x000fe40000000800 */
[----:B------:R-:W-:Y:S01]  /*6d00*/  IMAD.X R4, RZ, RZ, ~R4, P1 ;  /* 0x000000ffff047224 */ /* 0x000fe200008e0e04 */
[----:B------:R-:W-:Y:S01]  /*6d10*/  ISETP.NE.U32.AND P1, PT, RZ, UR8, PT ;  /* 0x00000008ff007c0c */ /* 0x000fe2000bf25070 */
[----:B------:R-:W0:Y:S02]  /*6d20*/  LDC R21, c[0x0][0x148] ;  /* 0x00005200ff157b82 */ /* 0x000e240000000800 */
[----:B------:R-:W-:Y:S01]  /*6d30*/  IMAD R6, R4, UR4, RZ ;  /* 0x0000000404067c24 */ /* 0x000fe2000f8e02ff */
[----:B------:R-:W-:Y:S01]  /*6d40*/  ISETP.NE.AND.EX P1, PT, RZ, UR9, PT, P1 ;  /* 0x00000009ff007c0c */ /* 0x000fe2000bf25310 */
[----:B------:R-:W-:Y:S01]  /*6d50*/  IMAD.WIDE.U32 R4, R7, UR4, R16 ;  /* 0x0000000407047c25 */ /* 0x000fe2000f8e0010 */
[----:B------:R-:W-:-:S03]  /*6d60*/  ULDC UR4, c[0x0][0x150] ;  /* 0x0000540000047ab9 */ /* 0x000fc60000000800 */
[----:B------:R-:W-:Y:S02]  /*6d70*/  IMAD R7, R7, UR5, R6 ;  /* 0x0000000507077c24 */ /* 0x000fe4000f8e0206 */
[----:B------:R-:W-:Y:S01]  /*6d80*/  FMUL R6, R9, UR4 ;  /* 0x0000000409067c20 */ /* 0x000fe20008400000 */
[----:B------:R-:W-:Y:S01]  /*6d90*/  ULDC UR4, c[0x0][0x618] ;  /* 0x0001860000047ab9 */ /* 0x000fe20000000800 */
[----:B------:R-:W-:Y:S01]  /*6da0*/  ULDC UR5, c[0x0][0x154] ;  /* 0x0000550000057ab9 */ /* 0x000fe20000000800 */
[----:B------:R-:W-:-:S03]  /*6db0*/  IMAD.IADD R5, R5, 0x1, R7 ;  /* 0x0000000105057824 */ /* 0x000fc600078e0207 */
[----:B------:R-:W3:Y:S02]  /*6dc0*/  F2I.U32.TRUNC.NTZ R6, R6 ;  /* 0x0000000600067305 */ /* 0x000ee4000020f000 */
[----:B------:R-:W-:Y:S02]  /*6dd0*/  SHF.R.U64 R9, R4, UR4, R5 ;  /* 0x0000000404097c19 */ /* 0x000fe40008001205 */
[----:B-1----:R-:W-:-:S05]  /*6de0*/  I2FP.F32.U32 R4, R14 ;  /* 0x0000000e00047245 */ /* 0x002fca0000201000 */
[----:B------:R-:W-:Y:S01]  /*6df0*/  FMUL R22, R4, UR5 ;  /* 0x0000000504167c20 */ /* 0x000fe20008400000 */
[----:B------:R-:W-:Y:S01]  /*6e00*/  SHF.R.U32.HI R4, RZ, UR4, R5 ;  /* 0x00000004ff047c19 */ /* 0x000fe20008011605 */
[----:B------:R-:W-:-:S03]  /*6e10*/  ULDC UR4, c[0x0][0x658] ;  /* 0x0001960000047ab9 */ /* 0x000fc60000000800 */
[--C-:B------:R-:W-:Y:S01]  /*6e20*/  SHF.R.U64 R20, R9, UR6, R4.reuse ;  /* 0x0000000609147c19 */ /* 0x100fe20008001204 */
[----:B------:R-:W1:Y:S01]  /*6e30*/  F2I.U32.TRUNC.NTZ R22, R22 ;  /* 0x0000001600167305 */ /* 0x000e62000020f000 */
[----:B------:R-:W-:Y:S01]  /*6e40*/  SHF.R.U32.HI R5, RZ, UR6, R4 ;  /* 0x00000006ff057c19 */ /* 0x000fe20008011604 */
[----:B---3--:R-:W-:-:S03]  /*6e50*/  IMAD.MOV R6, RZ, RZ, -R6 ;  /* 0x000000ffff067224 */ /* 0x008fc600078e0a06 */
[----:B------:R-:W-:Y:S01]  /*6e60*/  SHF.R.U64 R18, R20, UR4, R5 ;  /* 0x0000000414127c19 */ /* 0x000fe20008001205 */
[----:B--2---:R-:W-:Y:S01]  /*6e70*/  IMAD R15, R24, R6, R15 ;  /* 0x00000006180f7224 */ /* 0x004fe200078e020f */
[----:B------:R-:W-:-:S03]  /*6e80*/  SHF.R.U32.HI R23, RZ, UR4, R5 ;  /* 0x00000004ff177c19 */ /* 0x000fc60008011605 */
[----:B------:R-:W-:Y:S02]  /*6e90*/  IMAD.MOV.U32 R4, RZ, RZ, R18 ;  /* 0x000000ffff047224 */ /* 0x000fe400078e0012 */
[----:B------:R-:W-:Y:S01]  /*6ea0*/  IMAD.MOV.U32 R5, RZ, RZ, R23 ;  /* 0x000000ffff057224 */ /* 0x000fe200078e0017 */
[----:B-1----:R-:W-:Y:S06]  /*6eb0*/  @!P1 BRA `(.L_x_140) ;  /* 0x0000000000289947 */ /* 0x002fec0003800000 */
[----:B------:R-:W-:Y:S02]  /*6ec0*/  ULDC UR4, c[0x0][0x64c] ;  /* 0x0001930000047ab9 */ /* 0x000fe40000000800 */
[----:B------:R-:W-:-:S05]  /*6ed0*/  IADD3 R5, P1, R18, UR4, RZ ;  /* 0x0000000412057c10 */ /* 0x000fca000ff3e0ff */
[----:B------:R-:W-:-:S04]  /*6ee0*/  IMAD.X R23, RZ, RZ, R23, P1 ;  /* 0x000000ffff177224 */ /* 0x000fc800008e0617 */
[----:B------:R-:W-:-:S04]  /*6ef0*/  IMAD.WIDE.U32 R6, R23, UR8, RZ ;  /* 0x0000000817067c25 */ /* 0x000fc8000f8e00ff */
[----:B------:R-:W-:-:S04]  /*6f00*/  IMAD.WIDE.U32 R6, P1, R5, UR9, R6 ;  /* 0x0000000905067c25 */ /* 0x000fc8000f820006 */
[----:B------:R-:W-:-:S04]  /*6f10*/  IMAD.WIDE.U32 R4, R5, UR8, RZ ;  /* 0x0000000805047c25 */ /* 0x000fc8000f8e00ff */
[----:B------:R-:W-:Y:S01]  /*6f20*/  IMAD.MOV.U32 R4, RZ, RZ, R7 ;  /* 0x000000ffff047224 */ /* 0x000fe200078e0007 */
[----:B------:R-:W-:Y:S01]  /*6f30*/  IADD3 RZ, P3, R5, R6, RZ ;  /* 0x0000000605ff7210 */ /* 0x000fe20007f7e0ff */
[----:B------:R-:W-:-:S04]  /*6f40*/  IMAD.X R5, RZ, RZ, RZ, P1 ;  /* 0x000000ffff057224 */ /* 0x000fc800008e06ff */
[----:B------:R-:W-:-:S08]  /*6f50*/  IMAD.WIDE.U32.X R4, R23, UR9, R4, P3 ;  /* 0x0000000917047c25 */ /* 0x000fd000098e0404 */
.L_x_140:
[----:B------:R-:W-:Y:S01]  /*6f60*/  ISETP.NE.AND P1, PT, R2, 0x1, PT ;  /* 0x000000010200780c */ /* 0x000fe20003f25270 */
[----:B------:R-:W-:Y:S01]  /*6f70*/  ULDC UR4, c[0x0][0x648] ;  /* 0x0001920000047ab9 */ /* 0x000fe20000000800 */
[----:B------:R-:W-:Y:S01]  /*6f80*/  LOP3.LUT R20, R20, UR17, RZ, 0xc0, !PT ;  /* 0x0000001114147c12 */ /* 0x000fe2000f8ec0ff */
[----:B------:R-:W-:Y:S01]  /*6f90*/  IMAD.MOV R22, RZ, RZ, -R22 ;  /* 0x000000ffff167224 */ /* 0x000fe200078e0a16 */
[----:B------:R-:W-:Y:S01]  /*6fa0*/  SHF.R.U64 R5, R4, UR4, R5 ;  /* 0x0000000404057c19 */ /* 0x000fe20008001205 */
[----:B------:R-:W-:Y:S01]  /*6fb0*/  ULDC UR4, c[0x0][0x638] ;  /* 0x00018e0000047ab9 */ /* 0x000fe20000000800 */
[----:B------:R-:W-:Y:S01]  /*6fc0*/  LOP3.LUT R9, R9, UR16, RZ, 0xc0, !PT ;  /* 0x0000001009097c12 */ /* 0x000fe2000f8ec0ff */
[----:B------:R-:W-:Y:S01]  /*6fd0*/  ULDC UR5, c[0x0][0x610] ;  /* 0x0001840000057ab9 */ /* 0x000fe20000000800 */
[----:B------:R-:W-:Y:S02]  /*6fe0*/  IMAD.MOV.U32 R4, RZ, RZ, 0x1 ;  /* 0x00000001ff047424 */ /* 0x000fe400078e00ff */
[----:B------:R-:W-:-:S02]  /*6ff0*/  IMAD.MOV R7, RZ, RZ, -R5 ;  /* 0x000000ffff077224 */ /* 0x000fc400078e0a05 */
[----:B------:R-:W-:Y:S02]  /*7000*/  IMAD R20, R5, UR18, R20 ;  /* 0x0000001205147c24 */ /* 0x000fe4000f8e0214 */
[----:B0-----:R-:W-:Y:S02]  /*7010*/  @P1 IMAD R15, R21, R22, R14 ;  /* 0x00000016150f1224 */ /* 0x001fe400078e020e */
[----:B------:R-:W-:Y:S01]  /*7020*/  IMAD R18, R7, UR4, R18 ;  /* 0x0000000407127c24 */ /* 0x000fe2000f8e0212 */
[----:B------:R-:W-:Y:S01]  /*7030*/  ULDC UR4, c[0x0][0x600] ;  /* 0x0001800000047ab9 */ /* 0x000fe20000000800 */
[----:B------:R-:W-:Y:S02]  /*7040*/  IMAD R15, R20, UR5, R15 ;  /* 0x00000005140f7c24 */ /* 0x000fe4000f8e020f */
[----:B------:R-:W-:-:S05]  /*7050*/  IMAD R18, R18, UR4, R9 ;  /* 0x0000000412127c24 */ /* 0x000fca000f8e0209 */
[----:B------:R-:W-:Y:S02]  /*7060*/  SEL R9, R18, R15, !P1 ;  /* 0x0000000f12097207 */ /* 0x000fe40004800000 */
[----:B------:R-:W-:-:S07]  /*7070*/  SEL R7, R15, R18, !P1 ;  /* 0x000000120f077207 */ /* 0x000fce0004800000 */
.L_x_138:
[----:B------:R-:W-:Y:S05]  /*7080*/  BSYNC B1 ;  /* 0x0000000000017941 */ /* 0x000fea0003800000 */
.L_x_137:
[----:B------:R-:W-:-:S13]  /*7090*/  LOP3.LUT P1, RZ, R4, 0xff, RZ, 0xc0, !PT ;  /* 0x000000ff04ff7812 */ /* 0x000fda000782c0ff */
[----:B------:R-:W-:Y:S05]  /*70a0*/  @P1 BRA `(.L_x_141) ;  /* 0xfffffff4004c1947 */ /* 0x000fea000383ffff */
[----:B------:R-:W-:Y:S05]  /*70b0*/  BSYNC B0 ;  /* 0x0000000000007941 */ /* 0x000fea0003800000 */
.L_x_129:
[----:B------:R-:W-:-:S03]  /*70c0*/  UMOV UR4, 0xffffffff ;  /* 0xffffffff00047882 */ /* 0x000fc60000000000 */
[----:B------:R-:W-:Y:S05]  /*70d0*/  BRA.DIV UR4, `(.L_x_142) ;  /* 0x0000000a04a47947 */ /* 0x000fea000b800000 */
[----:B------:R-:W-:-:S13]  /*70e0*/  ELECT P6, URZ, PT ;  /* 0x00000000003f782f */ /* 0x000fda00038c0000 */
.L_x_167:
[----:B------:R-:W-:Y:S04]  /*70f0*/  BSSY B0, `(.L_x_143) ;  /* 0x000008e000007945 */ /* 0x000fe80003800000 */
[----:B------:R-:W-:Y:S05]  /*7100*/  @!P6 BRA `(.L_x_144) ;  /* 0x000000080030e947 */ /* 0x000fea0003800000 */
[----:B------:R-:W-:-:S04]  /*7110*/  LOP3.LUT R19, R19, 0x2, RZ, 0xfc, !PT ;  /* 0x0000000213137812 */ /* 0x000fc800078efcff */
[----:B------:R-:W-:-:S13]  /*7120*/  ISETP.NE.AND P0, PT, R19, 0x3, PT ;  /* 0x000000031300780c */ /* 0x000fda0003f05270 */
[----:B------:R-:W-:Y:S05]  /*7130*/  @!P0 BRA `(.L_x_145) ;  /* 0x0000000000048947 */ /* 0x000fea0003800000 */
[----:B------:R-:W-:Y:S01]  /*7140*/  BPT.TRAP 0x1 ;  /* 0x000000040000795c */ /* 0x000fe20000300000 */
.L_x_145:
[----:B------:R-:W0:Y:S01]  /*7150*/  S2R R3, SR_CgaCtaId ;  /* 0x0000000000037919 */ /* 0x000e220000008800 */
[----:B------:R-:W-:-:S04]  /*7160*/  MOV R2, 0x400 ;  /* 0x0000040000027802 */ /* 0x000fc80000000f00 */
[----:B0-----:R-:W-:Y:S02]  /*7170*/  LEA R3, R3, R2, 0x18 ;  /* 0x0000000203037211 */ /* 0x001fe400078ec0ff */
[----:B------:R-:W-:-:S03]  /*7180*/  SHF.L.U32 R2, R0, 0x1f, RZ ;  /* 0x0000001f00027819 */ /* 0x000fc600000006ff */
[----:B------:R-:W-:-:S04]  /*7190*/  VIADD R3, R3, 0x78 ;  /* 0x0000007803037836 */ /* 0x000fc80000000000 */
[C---:B------:R-:W-:Y:S02]  /*71a0*/  IMAD R7, R12.reuse, 0x8, R3 ;  /* 0x000000080c077824 */ /* 0x040fe400078e0203 */
[----:B------:R-:W-:Y:S02]  /*71b0*/  VIADD R12, R12, 0x1 ;  /* 0x000000010c0c7836 */ /* 0x000fe40000000000 */
[----:B------:R-:W0:Y:S03]  /*71c0*/  SYNCS.PHASECHK.TRANS64.TRYWAIT P0, [R7+URZ], R2 ;  /* 0x00000002070075a7 */ /* 0x000e26000800017f */
[----:B------:R-:W-:-:S04]  /*71d0*/  ISETP.NE.AND P1, PT, R12, 0xf, PT ;  /* 0x0000000f0c00780c */ /* 0x000fc80003f25270 */
[----:B------:R-:W-:Y:S02]  /*71e0*/  SEL R5, RZ, 0x1, P1 ;  /* 0x00000001ff057807 */ /* 0x000fe40000800000 */
[----:B------:R-:W-:Y:S02]  /*71f0*/  SEL R12, R12, RZ, P1 ;  /* 0x000000ff0c0c7207 */ /* 0x000fe40000800000 */
[----:B------:R-:W-:-:S03]  /*7200*/  LOP3.LUT R5, R0, R5, RZ, 0x3c, !PT ;  /* 0x0000000500057212 */ /* 0x000fc600078e3cff */
[----:B------:R-:W-:Y:S01]  /*7210*/  IMAD R9, R12, 0x8, R3 ;  /* 0x000000080c097824 */ /* 0x000fe200078e0203 */
[----:B------:R-:W-:Y:S01]  /*7220*/  SHF.L.U32 R4, R5, 0x1f, RZ ;  /* 0x0000001f05047819 */ /* 0x000fe200000006ff */
[----:B0-----:R-:W-:Y:S06]  /*7230*/  @!P0 BRA `(.L_x_146) ;  /* 0x00000008006c8947 */ /* 0x001fec0003800000 */
.L_x_168:
[----:B------:R-:W1:Y:S01]  /*7240*/  SYNCS.PHASECHK.TRANS64.TRYWAIT P0, [R9+URZ], R4 ;  /* 0x00000004090075a7 */ /* 0x000e62000800017f */
[----:B------:R-:W-:-:S05]  /*7250*/  VIADD R0, R12, 0x1 ;  /* 0x000000010c007836 */ /* 0x000fca0000000000 */
[----:B------:R-:W-:-:S04]  /*7260*/  ISETP.NE.AND P1, PT, R0, 0xf, PT ;  /* 0x0000000f0000780c */ /* 0x000fc80003f25270 */
[----:B0-----:R-:W-:Y:S02]  /*7270*/  SEL R2, RZ, 0x1, P1 ;  /* 0x00000001ff027807 */ /* 0x001fe40000800000 */
[----:B------:R-:W-:Y:S02]  /*7280*/  SEL R0, R0, RZ, P1 ;  /* 0x000000ff00007207 */ /* 0x000fe40000800000 */
[----:B------:R-:W-:-:S03]  /*7290*/  LOP3.LUT R7, R5, R2, RZ, 0x3c, !PT ;  /* 0x0000000205077212 */ /* 0x000fc600078e3cff */
[----:B------:R-:W-:Y:S01]  /*72a0*/  IMAD R6, R0, 0x8, R3 ;  /* 0x0000000800067824 */ /* 0x000fe200078e0203 */
[----:B------:R-:W-:Y:S01]  /*72b0*/  SHF.L.U32 R5, R7, 0x1f, RZ ;  /* 0x0000001f07057819 */ /* 0x000fe200000006ff */
[----:B-1----:R-:W-:Y:S06]  /*72c0*/  @!P0 BRA `(.L_x_147) ;  /* 0x00000008005c8947 */ /* 0x002fec0003800000 */
.L_x_169:
[----:B------:R-:W1:Y:S01]  /*72d0*/  SYNCS.PHASECHK.TRANS64.TRYWAIT P0, [R6+URZ], R5 ;  /* 0x00000005060075a7 */ /* 0x000e62000800017f */
[----:B------:R-:W-:-:S05]  /*72e0*/  VIADD R0, R0, 0x1 ;  /* 0x0000000100007836 */ /* 0x000fca0000000000 */
[----:B------:R-:W-:-:S04]  /*72f0*/  ISETP.NE.AND P1, PT, R0, 0xf, PT ;  /* 0x0000000f0000780c */ /* 0x000fc80003f25270 */
[----:B------:R-:W-:Y:S02]  /*7300*/  SEL R2, RZ, 0x1, P1 ;  /* 0x00000001ff027807 */ /* 0x000fe40000800000 */
[----:B------:R-:W-:Y:S02]  /*7310*/  SEL R0, R0, RZ, P1 ;  /* 0x000000ff00007207 */ /* 0x000fe40000800000 */
[----:B------:R-:W-:-:S03]  /*7320*/  LOP3.LUT R7, R7, R2, RZ, 0x3c, !PT ;  /* 0x0000000207077212 */ /* 0x000fc600078e3cff */
[----:B0-----:R-:W-:Y:S01]  /*7330*/  IMAD R9, R0, 0x8, R3 ;  /* 0x0000000800097824 */ /* 0x001fe200078e0203 */
[----:B------:R-:W-:Y:S01]  /*7340*/  SHF.L.U32 R4, R7, 0x1f, RZ ;  /* 0x0000001f07047819 */ /* 0x000fe200000006ff */
[----:B-1----:R-:W-:Y:S06]  /*7350*/  @!P0 BRA `(.L_x_148) ;  /* 0x00000008004c8947 */ /* 0x002fec0003800000 */
.L_x_170:
        /* <DEDUP_REMOVED lines=9> */
.L_x_171:
        /* <DEDUP_REMOVED lines=9> */
.L_x_172:
        /* <DEDUP_REMOVED lines=9> */
.L_x_173:
        /* <DEDUP_REMOVED lines=9> */
.L_x_174:
        /* <DEDUP_REMOVED lines=9> */
.L_x_175:
        /* <DEDUP_REMOVED lines=9> */
.L_x_176:
        /* <DEDUP_REMOVED lines=9> */
.L_x_177:
        /* <DEDUP_REMOVED lines=9> */
.L_x_178:
        /* <DEDUP_REMOVED lines=9> */
.L_x_179:
        /* <DEDUP_REMOVED lines=9> */
.L_x_180:
[----:B------:R-:W1:Y:S01]  /*7900*/  SYNCS.PHASECHK.TRANS64.TRYWAIT P0, [R9+URZ], R4 ;  /* 0x00000004090075a7 */ /* 0x000e62000800017f */
[----:B------:R-:W-:-:S05]  /*7910*/  VIADD R0, R0, 0x1 ;  /* 0x0000000100007836 */ /* 0x000fca0000000000 */
[----:B------:R-:W-:-:S04]  /*7920*/  ISETP.NE.AND P1, PT, R0, 0xf, PT ;  /* 0x0000000f0000780c */ /* 0x000fc80003f25270 */
[----:B------:R-:W-:Y:S02]  /*7930*/  SEL R2, RZ, 0x1, P1 ;  /* 0x00000001ff027807 */ /* 0x000fe40000800000 */
[----:B------:R-:W-:Y:S02]  /*7940*/  SEL R0, R0, RZ, P1 ;  /* 0x000000ff00007207 */ /* 0x000fe40000800000 */
[----:B------:R-:W-:Y:S01]  /*7950*/  LOP3.LUT R2, R7, R2, RZ, 0x3c, !PT ;  /* 0x0000000207027212 */ /* 0x000fe200078e3cff */
[----:B-1----:R-:W-:Y:S06]  /*7960*/  @!P0 BRA `(.L_x_159) ;  /* 0x0000000400a48947 */ /* 0x002fec0003800000 */
.L_x_181:
[----:B------:R-:W-:Y:S01]  /*7970*/  IMAD R3, R0, 0x8, R3 ;  /* 0x0000000800037824 */ /* 0x000fe200078e0203 */
[----:B------:R-:W-:-:S07]  /*7980*/  SHF.L.U32 R0, R2, 0x1f, RZ ;  /* 0x0000001f02007819 */ /* 0x000fce00000006ff */
.L_x_160:
[----:B--2---:R2:W3:Y:S02]  /*7990*/  SYNCS.PHASECHK.TRANS64.TRYWAIT P0, [R3+URZ], R0 ;  /* 0x00000000030075a7 */ /* 0x0044e4000800017f */
[----:B---3--:R-:W-:Y:S05]  /*79a0*/  @!P0 NANOSLEEP.SYNCS 0x989680 ;  /* 0x009896800000895d */ /* 0x008fea0003900000 */
[----:B------:R-:W3:Y:S02]  /*79b0*/  @!P0 SYNCS.PHASECHK.TRANS64 P0, [R3+URZ], R0 ;  /* 0x00000000030085a7 */ /* 0x000ee4000800007f */
[----:B---3--:R-:W-:Y:S05]  /*79c0*/  @!P0 BRA `(.L_x_160) ;  /* 0xfffffffc00f08947 */ /* 0x008fea000383ffff */
.L_x_144:
[----:B------:R-:W-:Y:S05]  /*79d0*/  BSYNC B0 ;  /* 0x0000000000007941 */ /* 0x000fea0003800000 */
.L_x_143:
[----:B------:R-:W-:Y:S05]  /*79e0*/  EXIT ;  /* 0x000000000000794d */ /* 0x000fea0003800000 */
.L_x_18:
[----:B---3--:R3:W4:Y:S02]  /*79f0*/  SYNCS.PHASECHK.TRANS64.TRYWAIT P1, [R3+URZ], R0 ;  /* 0x00000000030075a7 */ /* 0x008724000802017f */
[----:B----4-:R-:W-:Y:S05]  /*7a00*/  @!P1 NANOSLEEP.SYNCS 0x989680 ;  /* 0x009896800000995d */ /* 0x010fea0003900000 */
[----:B------:R-:W4:Y:S02]  /*7a10*/  @!P1 SYNCS.PHASECHK.TRANS64 P1, [R3+URZ], R0 ;  /* 0x00000000030095a7 */ /* 0x000f24000802007f */
[----:B----4-:R-:W-:Y:S05]  /*7a20*/  @!P1 BRA `(.L_x_18) ;  /* 0xfffffffc00f09947 */ /* 0x010fea000383ffff */
[----:B------:R-:W-:Y:S05]  /*7a30*/  BRA `(.L_x_17) ;  /* 0xffffff98005c7947 */ /* 0x000fea000383ffff */
.L_x_23:
[----:B-1----:R-:W-:-:S04]  /*7a40*/  IMAD.U32 R5, RZ, RZ, UR7 ;  /* 0x00000007ff057e24 */ /* 0x002fc8000f8e00ff */
[----:B------:R1:W2:Y:S03]  /*7a50*/  SYNCS.PHASECHK.TRANS64.TRYWAIT P1, [R5+URZ], R4 ;  /* 0x00000004050075a7 */ /* 0x0002a6000802017f */
[----:B--2---:R-:W-:Y:S05]  /*7a60*/  @!P1 NANOSLEEP.SYNCS 0x989680 ;  /* 0x009896800000995d */ /* 0x004fea0003900000 */
[----:B------:R-:W2:Y:S02]  /*7a70*/  @!P1 SYNCS.PHASECHK.TRANS64 P1, [R5+URZ], R4 ;  /* 0x00000004050095a7 */ /* 0x000ea4000802007f */
[----:B--2---:R-:W-:Y:S05]  /*7a80*/  @!P1 BRA `(.L_x_23) ;  /* 0xfffffffc00ec9947 */ /* 0x004fea000383ffff */
[----:B------:R-:W-:Y:S05]  /*7a90*/  BRA `(.L_x_22) ;  /* 0xffffff9c00e87947 */ /* 0x000fea000383ffff */
.L_x_130:
[----:B------:R-:W-:Y:S01]  /*7aa0*/  BSSY B1, `(.L_x_161) ;  /* 0x0000006000017945 */ /* 0x000fe20003800000 */
[----:B------:R-:W-:-:S07]  /*7ab0*/  IMAD.MOV.U32 R15, RZ, RZ, -0x1 ;  /* 0xffffffffff0f7424 */ /* 0x000fce00078e00ff */
[----:B------:R-:W-:Y:S05]  /*7ac0*/  WARPSYNC.COLLECTIVE R15, `(.L_x_162) ;  /* 0x000000000f0c7348 */ /* 0x000fea0003c00000 */
[----:B------:R-:W-:Y:S02]  /*7ad0*/  ELECT P6, UR62, PT ;  /* 0x00000000003e782f */ /* 0x000fe400038c0000 */
[----:B------:R-:W-:Y:S01]  /*7ae0*/  MOV R14, UR62 ;  /* 0x0000003e000e7c02 */ /* 0x000fe20008000f00 */
[----:B------:R-:W-:Y:S10]  /*7af0*/  ENDCOLLECTIVE ;  /* 0x000000000000791b */ /* 0x000ff40003800000 */
.L_x_162:
[----:B------:R-:W-:Y:S05]  /*7b00*/  BSYNC B1 ;  /* 0x0000000000017941 */ /* 0x000fea0003800000 */
.L_x_161:
[----:B------:R-:W-:Y:S05]  /*7b10*/  BRA `(.L_x_163) ;  /* 0xffffffe800bc7947 */ /* 0x000fea000383ffff */
.L_x_133:
[----:B0-----:R0:W1:Y:S02]  /*7b20*/  SYNCS.PHASECHK.TRANS64.TRYWAIT P1, [R14+URZ+0x78], R7 ;  /* 0x000078070e0075a7 */ /* 0x001064000802017f */
[----:B-1----:R-:W-:Y:S05]  /*7b30*/  @!P1 NANOSLEEP.SYNCS 0x989680 ;  /* 0x009896800000995d */ /* 0x002fea0003900000 */
[----:B------:R-:W1:Y:S02]  /*7b40*/  @!P1 SYNCS.PHASECHK.TRANS64 P1, [R14+URZ+0x78], R7 ;  /* 0x000078070e0095a7 */ /* 0x000e64000802007f */
[----:B-1----:R-:W-:Y:S05]  /*7b50*/  @!P1 BRA `(.L_x_133) ;  /* 0xfffffffc00f09947 */ /* 0x002fea000383ffff */
[----:B------:R-:W-:Y:S05]  /*7b60*/  BRA `(.L_x_164) ;  /* 0xffffffe800f07947 */ /* 0x000fea000383ffff */
.L_x_142:
[----:B------:R-:W-:Y:S01]  /*7b70*/  BSSY B0, `(.L_x_165) ;  /* 0x0000006000007945 */ /* 0x000fe20003800000 */
[----:B------:R-:W-:-:S07]  /*7b80*/  IMAD.MOV.U32 R15, RZ, RZ, -0x1 ;  /* 0xffffffffff0f7424 */ /* 0x000fce00078e00ff */
[----:B------:R-:W-:Y:S05]  /*7b90*/  WARPSYNC.COLLECTIVE R15, `(.L_x_166) ;  /* 0x000000000f0c7348 */ /* 0x000fea0003c00000 */
[----:B------:R-:W-:Y:S02]  /*7ba0*/  ELECT P6, UR62, PT ;  /* 0x00000000003e782f */ /* 0x000fe400038c0000 */
[----:B------:R-:W-:Y:S01]  /*7bb0*/  MOV R14, UR62 ;  /* 0x0000003e000e7c02 */ /* 0x000fe20008000f00 */
[----:B------:R-:W-:Y:S10]  /*7bc0*/  ENDCOLLECTIVE ;  /* 0x000000000000791b */ /* 0x000ff40003800000 */
.L_x_166:
[----:B------:R-:W-:Y:S05]  /*7bd0*/  BSYNC B0 ;  /* 0x0000000000007941 */ /* 0x000fea0003800000 */
.L_x_165:
[----:B------:R-:W-:Y:S05]  /*7be0*/  BRA `(.L_x_167) ;  /* 0xfffffff400407947 */ /* 0x000fea000383ffff */
.L_x_146:
[----:B0-----:R0:W1:Y:S02]  /*7bf0*/  SYNCS.PHASECHK.TRANS64.TRYWAIT P0, [R7+URZ], R2 ;  /* 0x00000002070075a7 */ /* 0x001064000800017f */
[----:B-1----:R-:W-:Y:S05]  /*7c00*/  @!P0 NANOSLEEP.SYNCS 0x989680 ;  /* 0x009896800000895d */ /* 0x002fea0003900000 */
[----:B------:R-:W1:Y:S02]  /*7c10*/  @!P0 SYNCS.PHASECHK.TRANS64 P0, [R7+URZ], R2 ;  /* 0x00000002070085a7 */ /* 0x000e64000800007f */
[----:B-1----:R-:W-:Y:S05]  /*7c20*/  @!P0 BRA `(.L_x_146) ;  /* 0xfffffffc00f08947 */ /* 0x002fea000383ffff */
[----:B------:R-:W-:Y:S05]  /*7c30*/  BRA `(.L_x_168) ;  /* 0xfffffff400807947 */ /* 0x000fea000383ffff */
.L_x_147:
[----:B0-----:R0:W1:Y:S02]  /*7c40*/  SYNCS.PHASECHK.TRANS64.TRYWAIT P0, [R9+URZ], R4 ;  /* 0x00000004090075a7 */ /* 0x001064000800017f */
[----:B-1----:R-:W-:Y:S05]  /*7c50*/  @!P0 NANOSLEEP.SYNCS 0x989680 ;  /* 0x009896800000895d */ /* 0x002fea0003900000 */
[----:B------:R-:W1:Y:S02]  /*7c60*/  @!P0 SYNCS.PHASECHK.TRANS64 P0, [R9+URZ], R4 ;  /* 0x00000004090085a7 */ /* 0x000e64000800007f */
[----:B-1----:R-:W-:Y:S05]  /*7c70*/  @!P0 BRA `(.L_x_147) ;  /* 0xfffffffc00f08947 */ /* 0x002fea000383ffff */
[----:B------:R-:W-:Y:S05]  /*7c80*/  BRA `(.L_x_169) ;  /* 0xfffffff400907947 */ /* 0x000fea000383ffff */
.L_x_148:
[----:B0-----:R0:W1:Y:S02]  /*7c90*/  SYNCS.PHASECHK.TRANS64.TRYWAIT P0, [R6+URZ], R5 ;  /* 0x00000005060075a7 */ /* 0x001064000800017f */
[----:B-1----:R-:W-:Y:S05]  /*7ca0*/  @!P0 NANOSLEEP.SYNCS 0x989680 ;  /* 0x009896800000895d */ /* 0x002fea0003900000 */
[----:B------:R-:W1:Y:S02]  /*7cb0*/  @!P0 SYNCS.PHASECHK.TRANS64 P0, [R6+URZ], R5 ;  /* 0x00000005060085a7 */ /* 0x000e64000800007f */
[----:B-1----:R-:W-:Y:S05]  /*7cc0*/  @!P0 BRA `(.L_x_148) ;  /* 0xfffffffc00f08947 */ /* 0x002fea000383ffff */
[----:B------:R-:W-:Y:S05]  /*7cd0*/  BRA `(.L_x_170) ;  /* 0xfffffff400a07947 */ /* 0x000fea000383ffff */
.L_x_149:
[----:B0-----:R0:W1:Y:S02]  /*7ce0*/  SYNCS.PHASECHK.TRANS64.TRYWAIT P0, [R9+URZ], R4 ;  /* 0x00000004090075a7 */ /* 0x001064000800017f */
[----:B-1----:R-:W-:Y:S05]  /*7cf0*/  @!P0 NANOSLEEP.SYNCS 0x989680 ;  /* 0x009896800000895d */ /* 0x002fea0003900000 */
[----:B------:R-:W1:Y:S02]  /*7d00*/  @!P0 SYNCS.PHASECHK.TRANS64 P0, [R9+URZ], R4 ;  /* 0x00000004090085a7 */ /* 0x000e64000800007f */
[----:B-1----:R-:W-:Y:S05]  /*7d10*/  @!P0 BRA `(.L_x_149) ;  /* 0xfffffffc00f08947 */ /* 0x002fea000383ffff */
[----:B------:R-:W-:Y:S05]  /*7d20*/  BRA `(.L_x_171) ;  /* 0xfffffff400b07947 */ /* 0x000fea000383ffff */
.L_x_150:
[----:B0-----:R0:W1:Y:S02]  /*7d30*/  SYNCS.PHASECHK.TRANS64.TRYWAIT P0, [R6+URZ], R5 ;  /* 0x00000005060075a7 */ /* 0x001064000800017f */
[----:B-1----:R-:W-:Y:S05]  /*7d40*/  @!P0 NANOSLEEP.SYNCS 0x989680 ;  /* 0x009896800000895d */ /* 0x002fea0003900000 */
[----:B------:R-:W1:Y:S02]  /*7d50*/  @!P0 SYNCS.PHASECHK.TRANS64 P0, [R6+URZ], R5 ;  /* 0x00000005060085a7 */ /* 0x000e64000800007f */
[----:B-1----:R-:W-:Y:S05]  /*7d60*/  @!P0 BRA `(.L_x_150) ;  /* 0xfffffffc00f08947 */ /* 0x002fea000383ffff */
[----:B------:R-:W-:Y:S05]  /*7d70*/  BRA `(.L_x_172) ;  /* 0xfffffff400c07947 */ /* 0x000fea000383ffff */
.L_x_151:
[----:B0-----:R0:W1:Y:S02]  /*7d80*/  SYNCS.PHASECHK.TRANS64.TRYWAIT P0, [R9+URZ], R4 ;  /* 0x00000004090075a7 */ /* 0x001064000800017f */
[----:B-1----:R-:W-:Y:S05]  /*7d90*/  @!P0 NANOSLEEP.SYNCS 0x989680 ;  /* 0x009896800000895d */ /* 0x002fea0003900000 */
[----:B------:R-:W1:Y:S02]  /*7da0*/  @!P0 SYNCS.PHASECHK.TRANS64 P0, [R9+URZ], R4 ;  /* 0x00000004090085a7 */ /* 0x000e64000800007f */
[----:B-1----:R-:W-:Y:S05]  /*7db0*/  @!P0 BRA `(.L_x_151) ;  /* 0xfffffffc00f08947 */ /* 0x002fea000383ffff */
[----:B------:R-:W-:Y:S05]  /*7dc0*/  BRA `(.L_x_173) ;  /* 0xfffffff400d07947 */ /* 0x000fea000383ffff */
.L_x_152:
[----:B0-----:R0:W1:Y:S02]  /*7dd0*/  SYNCS.PHASECHK.TRANS64.TRYWAIT P0, [R6+URZ], R5 ;  /* 0x00000005060075a7 */ /* 0x001064000800017f */
[----:B-1----:R-:W-:Y:S05]  /*7de0*/  @!P0 NANOSLEEP.SYNCS 0x989680 ;  /* 0x009896800000895d */ /* 0x002fea0003900000 */
[----:B------:R-:W1:Y:S02]  /*7df0*/  @!P0 SYNCS.PHASECHK.TRANS64 P0, [R6+URZ], R5 ;  /* 0x00000005060085a7 */ /* 0x000e64000800007f */
[----:B-1----:R-:W-:Y:S05]  /*7e00*/  @!P0 BRA `(.L_x_152) ;  /* 0xfffffffc00f08947 */ /* 0x002fea000383ffff */
[----:B------:R-:W-:Y:S05]  /*7e10*/  BRA `(.L_x_174) ;  /* 0xfffffff400e07947 */ /* 0x000fea000383ffff */
.L_x_153:
[----:B0-----:R0:W1:Y:S02]  /*7e20*/  SYNCS.PHASECHK.TRANS64.TRYWAIT P0, [R9+URZ], R4 ;  /* 0x00000004090075a7 */ /* 0x001064000800017f */
[----:B-1----:R-:W-:Y:S05]  /*7e30*/  @!P0 NANOSLEEP.SYNCS 0x989680 ;  /* 0x009896800000895d */ /* 0x002fea0003900000 */
[----:B------:R-:W1:Y:S02]  /*7e40*/  @!P0 SYNCS.PHASECHK.TRANS64 P0, [R9+URZ], R4 ;  /* 0x00000004090085a7 */ /* 0x000e64000800007f */
[----:B-1----:R-:W-:Y:S05]  /*7e50*/  @!P0 BRA `(.L_x_153) ;  /* 0xfffffffc00f08947 */ /* 0x002fea000383ffff */
[----:B------:R-:W-:Y:S05]  /*7e60*/  BRA `(.L_x_175) ;  /* 0xfffffff400f07947 */ /* 0x000fea000383ffff */
.L_x_154:
[----:B0-----:R0:W1:Y:S02]  /*7e70*/  SYNCS.PHASECHK.TRANS64.TRYWAIT P0, [R6+URZ], R5 ;  /* 0x00000005060075a7 */ /* 0x001064000800017f */
[----:B-1----:R-:W-:Y:S05]  /*7e80*/  @!P0 NANOSLEEP.SYNCS 0x989680 ;  /* 0x009896800000895d */ /* 0x002fea0003900000 */
[----:B------:R-:W1:Y:S02]  /*7e90*/  @!P0 SYNCS.PHASECHK.TRANS64 P0, [R6+URZ], R5 ;  /* 0x00000005060085a7 */ /* 0x000e64000800007f */
[----:B-1----:R-:W-:Y:S05]  /*7ea0*/  @!P0 BRA `(.L_x_154) ;  /* 0xfffffffc00f08947 */ /* 0x002fea000383ffff */
[----:B------:R-:W-:Y:S05]  /*7eb0*/  BRA `(.L_x_176) ;  /* 0xfffffff800007947 */ /* 0x000fea000383ffff */
.L_x_155:
[----:B0-----:R0:W1:Y:S02]  /*7ec0*/  SYNCS.PHASECHK.TRANS64.TRYWAIT P0, [R9+URZ], R4 ;  /* 0x00000004090075a7 */ /* 0x001064000800017f */
[----:B-1----:R-:W-:Y:S05]  /*7ed0*/  @!P0 NANOSLEEP.SYNCS 0x989680 ;  /* 0x009896800000895d */ /* 0x002fea0003900000 */
[----:B------:R-:W1:Y:S02]  /*7ee0*/  @!P0 SYNCS.PHASECHK.TRANS64 P0, [R9+URZ], R4 ;  /* 0x00000004090085a7 */ /* 0x000e64000800007f */
[----:B-1----:R-:W-:Y:S05]  /*7ef0*/  @!P0 BRA `(.L_x_155) ;  /* 0xfffffffc00f08947 */ /* 0x002fea000383ffff */
[----:B------:R-:W-:Y:S05]  /*7f00*/  BRA `(.L_x_177) ;  /* 0xfffffff800107947 */ /* 0x000fea000383ffff */
.L_x_156:
[----:B0-----:R0:W1:Y:S02]  /*7f10*/  SYNCS.PHASECHK.TRANS64.TRYWAIT P0, [R6+URZ], R5 ;  /* 0x00000005060075a7 */ /* 0x001064000800017f */
[----:B-1----:R-:W-:Y:S05]  /*7f20*/  @!P0 NANOSLEEP.SYNCS 0x989680 ;  /* 0x009896800000895d */ /* 0x002fea0003900000 */
[----:B------:R-:W1:Y:S02]  /*7f30*/  @!P0 SYNCS.PHASECHK.TRANS64 P0, [R6+URZ], R5 ;  /* 0x00000005060085a7 */ /* 0x000e64000800007f */
[----:B-1----:R-:W-:Y:S05]  /*7f40*/  @!P0 BRA `(.L_x_156) ;  /* 0xfffffffc00f08947 */ /* 0x002fea000383ffff */
[----:B------:R-:W-:Y:S05]  /*7f50*/  BRA `(.L_x_178) ;  /* 0xfffffff800207947 */ /* 0x000fea000383ffff */
.L_x_157:
[----:B0-----:R0:W1:Y:S02]  /*7f60*/  SYNCS.PHASECHK.TRANS64.TRYWAIT P0, [R9+URZ], R4 ;  /* 0x00000004090075a7 */ /* 0x001064000800017f */
[----:B-1----:R-:W-:Y:S05]  /*7f70*/  @!P0 NANOSLEEP.SYNCS 0x989680 ;  /* 0x009896800000895d */ /* 0x002fea0003900000 */
[----:B------:R-:W1:Y:S02]  /*7f80*/  @!P0 SYNCS.PHASECHK.TRANS64 P0, [R9+URZ], R4 ;  /* 0x00000004090085a7 */ /* 0x000e64000800007f */
[----:B-1----:R-:W-:Y:S05]  /*7f90*/  @!P0 BRA `(.L_x_157) ;  /* 0xfffffffc00f08947 */ /* 0x002fea000383ffff */
[----:B------:R-:W-:Y:S05]  /*7fa0*/  BRA `(.L_x_179) ;  /* 0xfffffff800307947 */ /* 0x000fea000383ffff */
.L_x_158:
[----:B0-----:R0:W1:Y:S02]  /*7fb0*/  SYNCS.PHASECHK.TRANS64.TRYWAIT P0, [R6+URZ], R5 ;  /* 0x00000005060075a7 */ /* 0x001064000800017f */
[----:B-1----:R-:W-:Y:S05]  /*7fc0*/  @!P0 NANOSLEEP.SYNCS 0x989680 ;  /* 0x009896800000895d */ /* 0x002fea0003900000 */
[----:B------:R-:W1:Y:S02]  /*7fd0*/  @!P0 SYNCS.PHASECHK.TRANS64 P0, [R6+URZ], R5 ;  /* 0x00000005060085a7 */ /* 0x000e64000800007f */
[----:B-1----:R-:W-:Y:S05]  /*7fe0*/  @!P0 BRA `(.L_x_158) ;  /* 0xfffffffc00f08947 */ /* 0x002fea000383ffff */
[----:B------:R-:W-:Y:S05]  /*7ff0*/  BRA `(.L_x_180) ;  /* 0xfffffff800407947 */ /* 0x000fea000383ffff */
.L_x_159:
[----:B-1----:R1:W2:Y:S02]  /*8000*/  SYNCS.PHASECHK.TRANS64.TRYWAIT P0, [R9+URZ], R4 ;  /* 0x00000004090075a7 */ /* 0x0022a4000800017f */
[----:B--2---:R-:W-:Y:S05]  /*8010*/  @!P0 NANOSLEEP.SYNCS 0x989680 ;  /* 0x009896800000895d */ /* 0x004fea0003900000 */
[----:B------:R-:W2:Y:S02]  /*8020*/  @!P0 SYNCS.PHASECHK.TRANS64 P0, [R9+URZ], R4 ;  /* 0x00000004090085a7 */ /* 0x000ea4000800007f */
[----:B--2---:R-:W-:Y:S05]  /*8030*/  @!P0 BRA `(.L_x_159) ;  /* 0xfffffffc00f08947 */ /* 0x004fea000383ffff */
[----:B------:R-:W-:Y:S05]  /*8040*/  BRA `(.L_x_181) ;  /* 0xfffffff800487947 */ /* 0x000fea000383ffff */
.L_x_182:
[----:B------:R-:W-:-:S00]  /*8050*/  BRA `(.L_x_182) ;  /* 0xfffffffc00fc7947 */ /* 0x000fc0000383ffff */
[----:B------:R-:W-:-:S00]  /*8060*/  NOP ;  /* 0x0000000000007918 */ /* 0x000fc00000000000 */
        /* <DEDUP_REMOVED lines=9> */
.L_x_183:


//--------------------- .nv.global.init           --------------------------
	.section	.nv.global.init,"aw",@progbits
.nv.global.init:
	.type		$str$22,@object
	.size		$str$22,($str$23 - $str$22)
$str$22:
        /*0000*/ 	.byte	0x6b, 0x5f, 0x74, 0x69, 0x6c, 0x65, 0x5f, 0x63, 0x6f, 0x75, 0x6e, 0x74, 0x20, 0x3e, 0x3d, 0x20
        /*0010*/ 	.byte	0x31, 0x00
	.type		$str$23,@object
	.size		$str$23,(__unnamed_1 - $str$23)
$str$23:
        /*0012*/ 	.byte	0x2f, 0x74, 0x6d, 0x70, 0x2f, 0x63, 0x75, 0x74, 0x6c, 0x61, 0x73, 0x73, 0x5f, 0x73, 0x77, 0x65
        /*0022*/ 	.byte	0x65, 0x70, 0x5f, 0x73, 0x72, 0x63, 0x2f, 0x69, 0x6e, 0x63, 0x6c, 0x75, 0x64, 0x65, 0x2f, 0x63
        /*0032*/ 	.byte	0x75, 0x74, 0x6c, 0x61, 0x73, 0x73, 0x2f, 0x67, 0x65, 0x6d, 0x6d, 0x2f, 0x63, 0x6f, 0x6c, 0x6c
        /*0042*/ 	.byte	0x65, 0x63, 0x74, 0x69, 0x76, 0x65, 0x2f, 0x73, 0x6d, 0x39, 0x30, 0x5f, 0x6d, 0x6d, 0x61, 0x5f
        /*0052*/ 	.byte	0x74, 0x6d, 0x61, 0x5f, 0x67, 0x6d, 0x6d, 0x61, 0x5f, 0x73, 0x73, 0x5f, 0x77, 0x61, 0x72, 0x70
        /*0062*/ 	.byte	0x73, 0x70, 0x65, 0x63, 0x69, 0x61, 0x6c, 0x69, 0x7a, 0x65, 0x64, 0x2e, 0x68, 0x70, 0x70, 0x00
	.type		__unnamed_1,@object
	.size		__unnamed_1,(.L_0 - __unnamed_1)
__unnamed_1:
        /*0072*/ 	.byte	0x76, 0x6f, 0x69, 0x64, 0x20, 0x63, 0x75, 0x74, 0x6c, 0x61, 0x73, 0x73, 0x3a, 0x3a, 0x67, 0x65
        /* <DEDUP_REMOVED lines=179> */
        /*0bb2*/ 	.byte	0x69, 0x64, 0x65, 0x6e, 0x74, 0x69, 0x74, 0x79, 0x5d, 0x00
.L_0:


//--------------------- .nv.shared._ZN7cutlass13device_kernelINS_4gemm6kernel13GemmUniversalIN4cute5tupleIJiiiiEEENS1_10collective13CollectiveMmaINS1_34MainloopSm90TmaGmmaWarpSpecializedILi15ENS5_IJNS4_1CILi1EEESB_SB_EEENS1_35KernelTmaWarpSpecializedCooperativeEEENS5_IJNSA_ILi192EEENSA_ILi48EEENSA_ILi32EEEEEENS_6half_tENS5_IJlSB_lEEESJ_SK_NS4_8TiledMMAINS4_8MMA_AtomIJNS4_4SM904GMMA25MMA_64x16x16_F32F16F16_SSILNSO_5MajorE0ELSQ_0ELNSO_7ScaleInE1ELSR_1EEEEEENS4_6LayoutINS5_IJNSA_ILi2EEESB_SB_EEENS5_IJSB_NSA_ILi0EEESX_EEEEENS5_IJNS4_10UnderscoreES10_S10_EEEEENS4_13SM90_TMA_LOADENS4_14ComposedLayoutINS4_7SwizzleILi2ELi4ELi3EEENS4_18smem_ptr_flag_bitsILi16EEENSU_INS5_IJNSA_ILi8EEESH_EEENS5_IJSH_SB_EEEEEEEvNS4_8identityES13_S1D_vS1E_EENS_8epilogue10collective6detail29Sm90TmaWarpSpecializedAdapterINS1H_15DefaultEpilogueISJ_SK_SK_NS1G_6thread17LinearCombinationISJ_Li1EffLNS1L_9ScaleType4KindE0ELNS_15FloatRoundStyleE2ESJ_EENS1_15EpilogueDefaultEEEEEvvEEEEvNT_6ParamsE --------------------------
	.section	.nv.shared._ZN7cutlass13device_kernelINS_4gemm6kernel13GemmUniversalIN4cute5tupleIJiiiiEEENS1_10collective13CollectiveMmaINS1_34MainloopSm90TmaGmmaWarpSpecializedILi15ENS5_IJNS4_1CILi1EEESB_SB_EEENS1_35KernelTmaWarpSpecializedCooperativeEEENS5_IJNSA_ILi192EEENSA_ILi48EEENSA_ILi32EEEEEENS_6half_tENS5_IJlSB_lEEESJ_SK_NS4_8TiledMMAINS4_8MMA_AtomIJNS4_4SM904GMMA25MMA_64x16x16_F32F16F16_SSILNSO_5MajorE0ELSQ_0ELNSO_7ScaleInE1ELSR_1EEEEEENS4_6LayoutINS5_IJNSA_ILi2EEESB_SB_EEENS5_IJSB_NSA_ILi0EEESX_EEEEENS5_IJNS4_10UnderscoreES10_S10_EEEEENS4_13SM90_TMA_LOADENS4_14ComposedLayoutINS4_7SwizzleILi2ELi4ELi3EEENS4_18smem_ptr_flag_bitsILi16EEENSU_INS5_IJNSA_ILi8EEESH_EEENS5_IJSH_SB_EEEEEEEvNS4_8identityES13_S1D_vS1E_EENS_8epilogue10collective6detail29Sm90TmaWarpSpecializedAdapterINS1H_15DefaultEpilogueISJ_SK_SK_NS1G_6thread17LinearCombinationISJ_Li1EffLNS1L_9ScaleType4KindE0ELNS_15FloatRoundStyleE2ESJ_EENS1_15EpilogueDefaultEEEEEvvEEEEvNT_6ParamsE,"aw",@nobits
	.sectionflags	@""
	.align	16
	.zero		1024


//--------------------- .nv.shared.reserved.0     --------------------------
	.section	.nv.shared.reserved.0,"aw",@nobits
	.weak		__nv_reservedSMEM_offset_0_alias
	.size		__nv_reservedSMEM_offset_0_alias, 0, 0
	.other		__nv_reservedSMEM_offset_0_alias,@"STO_CUDA_RESERVED_SHARED STV_DEFAULT"
__nv_reservedSMEM_offset_0_alias:
	.zero		0


//--------------------- .nv.global                --------------------------
	.section	.nv.global,"aw",@nobits
.nv.global:
	.type		_ZN40_INTERNAL_c2114474_4_k_cu_7796d798_101164cute1_E,@object
	.size		_ZN40_INTERNAL_c2114474_4_k_cu_7796d798_101164cute1_E,(_ZN40_INTERNAL_c2114474_4_k_cu_7796d798_101164cuda3std3__45__cpo6cbeginE - _ZN40_INTERNAL_c2114474_4_k_cu_7796d798_101164cute1_E)
_ZN40_INTERNAL_c2114474_4_k_cu_7796d798_101164cute1_E:
	.zero		1
	.type		_ZN40_INTERNAL_c2114474_4_k_cu_7796d798_101164cuda3std3__45__cpo6cbeginE,@object
	.size		_ZN40_INTERNAL_c2114474_4_k_cu_7796d798_101164cuda3std3__45__cpo6cbeginE,(_ZN40_INTERNAL_c2114474_4_k_cu_7796d798_101164cuda3std3__48in_placeE - _ZN40_INTERNAL_c2114474_4_k_cu_7796d798_101164cuda3std3__45__cpo6cbeginE)
_ZN40_INTERNAL_c2114474_4_k_cu_7796d798_101164cuda3std3__45__cpo6cbeginE:
	.zero		1
	.type		_ZN40_INTERNAL_c2114474_4_k_cu_7796d798_101164cuda3std3__48in_placeE,@object
	.size		_ZN40_INTERNAL_c2114474_4_k_cu_7796d798_101164cuda3std3__48in_placeE,(_ZN40_INTERNAL_c2114474_4_k_cu_7796d798_101164cuda3std6ranges3__45__cpo9iter_moveE - _ZN40_INTERNAL_c2114474_4_k_cu_7796d798_101164cuda3std3__48in_placeE)
_ZN40_INTERNAL_c2114474_4_k_cu_7796d798_101164cuda3std3__48in_placeE:
	.zero		1
	.type		_ZN40_INTERNAL_c2114474_4_k_cu_7796d798_101164cuda3std6ranges3__45__cpo9iter_moveE,@object
	.size		_ZN40_INTERNAL_c2114474_4_k_cu_7796d798_101164cuda3std6ranges3__45__cpo9iter_moveE,(_ZN40_INTERNAL_c2114474_4_k_cu_7796d798_101164cuda3std3__45__cpo5beginE - _ZN40_INTERNAL_c2114474_4_k_cu_7796d798_101164cuda3std6ranges3__45__cpo9iter_moveE)
_ZN40_INTERNAL_c2114474_4_k_cu_7796d798_101164cuda3std6ranges3__45__cpo9iter_moveE:
	.zero		1
	.type		_ZN40_INTERNAL_c2114474_4_k_cu_7796d798_101164cuda3std3__45__cpo5beginE,@object
	.size		_ZN40_INTERNAL_c2114474_4_k_cu_7796d798_101164cuda3std3__45__cpo5beginE,(_ZN40_INTERNAL_c2114474_4_k_cu_7796d798_101164cuda3std3__442_GLOBAL__N__c2114474_4_k_cu_7796d798_101166ignoreE - _ZN40_INTERNAL_c2114474_4_k_cu_7796d798_101164cuda3std3__45__cpo5beginE)
_ZN40_INTERNAL_c2114474_4_k_cu_7796d798_101164cuda3std3__45__cpo5beginE:
	.zero		1
	.type		_ZN40_INTERNAL_c2114474_4_k_cu_7796d798_101164cuda3std3__442_GLOBAL__N__c2114474_4_k_cu_7796d798_101166ignoreE,@object
	.size		_ZN40_INTERNAL_c2114474_4_k_cu_7796d798_101164cuda3std3__442_GLOBAL__N__c2114474_4_k_cu_7796d798_101166ignoreE,(_ZN40_INTERNAL_c2114474_4_k_cu_7796d798_101164cute7productE - _ZN40_INTERNAL_c2114474_4_k_cu_7796d798_101164cuda3std3__442_GLOBAL__N__c2114474_4_k_cu_7796d798_101166ignoreE)
_ZN40_INTERNAL_c2114474_4_k_cu_7796d798_101164cuda3std3__442_GLOBAL__N__c2114474_4_k_cu_7796d798_101166ignoreE:
	.zero		1
	.type		_ZN40_INTERNAL_c2114474_4_k_cu_7796d798_101164cute7productE,@object
	.size		_ZN40_INTERNAL_c2114474_4_k_cu_7796d798_101164cute7productE,(_ZN40_INTERNAL_c2114474_4_k_cu_7796d798_101164cuda3std3__45__cpo3endE - _ZN40_INTERNAL_c2114474_4_k_cu_7796d798_101164cute7productE)
_ZN40_INTERNAL_c2114474_4_k_cu_7796d798_101164cute7productE:
	.zero		1
	.type		_ZN40_INTERNAL_c2114474_4_k_cu_7796d798_101164cuda3std3__45__cpo3endE,@object
	.size		_ZN40_INTERNAL_c2114474_4_k_cu_7796d798_101164cuda3std3__45__cpo3endE,(_ZN40_INTERNAL_c2114474_4_k_cu_7796d798_101164cuda3std3__419piecewise_constructE - _ZN40_INTERNAL_c2114474_4_k_cu_7796d798_101164cuda3std3__45__cpo3endE)
_ZN40_INTERNAL_c2114474_4_k_cu_7796d798_101164cuda3std3__45__cpo3endE:
	.zero		1
	.type		_ZN40_INTERNAL_c2114474_4_k_cu_7796d798_101164cuda3std3__419piecewise_constructE,@object
	.size		_ZN40_INTERNAL_c2114474_4_k_cu_7796d798_101164cuda3std3__419piecewise_constructE,(_ZN40_INTERNAL_c2114474_4_k_cu_7796d798_101164cuda3std3__45__cpo4cendE - _ZN40_INTERNAL_c2114474_4_k_cu_7796d798_101164cuda3std3__419piecewise_constructE)
_ZN40_INTERNAL_c2114474_4_k_cu_7796d798_101164cuda3std3__419piecewise_constructE:
	.zero		1
	.type		_ZN40_INTERNAL_c2114474_4_k_cu_7796d798_101164cuda3std3__45__cpo4cendE,@object
	.size		_ZN40_INTERNAL_c2114474_4_k_cu_7796d798_101164cuda3std3__45__cpo4cendE,(_ZN40_INTERNAL_c2114474_4_k_cu_7796d798_101164cuda3std6ranges3__45__cpo4swapE - _ZN40_INTERNAL_c2114474_4_k_cu_7796d798_101164cuda3std3__45__cpo4cendE)
_ZN40_INTERNAL_c2114474_4_k_cu_7796d798_101164cuda3std3__45__cpo4cendE:
	.zero		1
	.type		_ZN40_INTERNAL_c2114474_4_k_cu_7796d798_101164cuda3std6ranges3__45__cpo4swapE,@object
	.size		_ZN40_INTERNAL_c2114474_4_k_cu_7796d798_101164cuda3std6ranges3__45__cpo4swapE,(.L_8 - _ZN40_INTERNAL_c2114474_4_k_cu_7796d798_101164cuda3std6ranges3__45__cpo4swapE)
_ZN40_INTERNAL_c2114474_4_k_cu_7796d798_101164cuda3std6ranges3__45__cpo4swapE:
	.zero		1
.L_8:


//--------------------- .nv.constant0._ZN7cutlass13device_kernelINS_4gemm6kernel13GemmUniversalIN4cute5tupleIJiiiiEEENS1_10collective13CollectiveMmaINS1_34MainloopSm90TmaGmmaWarpSpecializedILi15ENS5_IJNS4_1CILi1EEESB_SB_EEENS1_35KernelTmaWarpSpecializedCooperativeEEENS5_IJNSA_ILi192EEENSA_ILi48EEENSA_ILi32EEEEEENS_6half_tENS5_IJlSB_lEEESJ_SK_NS4_8TiledMMAINS4_8MMA_AtomIJNS4_4SM904GMMA25MMA_64x16x16_F32F16F16_SSILNSO_5MajorE0ELSQ_0ELNSO_7ScaleInE1ELSR_1EEEEEENS4_6LayoutINS5_IJNSA_ILi2EEESB_SB_EEENS5_IJSB_NSA_ILi0EEESX_EEEEENS5_IJNS4_10UnderscoreES10_S10_EEEEENS4_13SM90_TMA_LOADENS4_14ComposedLayoutINS4_7SwizzleILi2ELi4ELi3EEENS4_18smem_ptr_flag_bitsILi16EEENSU_INS5_IJNSA_ILi8EEESH_EEENS5_IJSH_SB_EEEEEEEvNS4_8identityES13_S1D_vS1E_EENS_8epilogue10collective6detail29Sm90TmaWarpSpecializedAdapterINS1H_15DefaultEpilogueISJ_SK_SK_NS1G_6thread17LinearCombinationISJ_Li1EffLNS1L_9ScaleType4KindE0ELNS_15FloatRoundStyleE2ESJ_EENS1_15EpilogueDefaultEEEEEvvEEEEvNT_6ParamsE --------------------------
	.section	.nv.constant0._ZN7cutlass13device_kernelINS_4gemm6kernel13GemmUniversalIN4cute5tupleIJiiiiEEENS1_10collective13CollectiveMmaINS1_34MainloopSm90TmaGmmaWarpSpecializedILi15ENS5_IJNS4_1CILi1EEESB_SB_EEENS1_35KernelTmaWarpSpecializedCooperativeEEENS5_IJNSA_ILi192EEENSA_ILi48EEENSA_ILi32EEEEEENS_6half_tENS5_IJlSB_lEEESJ_SK_NS4_8TiledMMAINS4_8MMA_AtomIJNS4_4SM904GMMA25MMA_64x16x16_F32F16F16_SSILNSO_5MajorE0ELSQ_0ELNSO_7ScaleInE1ELSR_1EEEEEENS4_6LayoutINS5_IJNSA_ILi2EEESB_SB_EEENS5_IJSB_NSA_ILi0EEESX_EEEEENS5_IJNS4_10UnderscoreES10_S10_EEEEENS4_13SM90_TMA_LOADENS4_14ComposedLayoutINS4_7SwizzleILi2ELi4ELi3EEENS4_18smem_ptr_flag_bitsILi16EEENSU_INS5_IJNSA_ILi8EEESH_EEENS5_IJSH_SB_EEEEEEEvNS4_8identityES13_S1D_vS1E_EENS_8epilogue10collective6detail29Sm90TmaWarpSpecializedAdapterINS1H_15DefaultEpilogueISJ_SK_SK_NS1G_6thread17LinearCombinationISJ_Li1EffLNS1L_9ScaleType4KindE0ELNS_15FloatRoundStyleE2ESJ_EENS1_15EpilogueDefaultEEEEEvvEEEEvNT_6ParamsE,"a",@progbits
	.sectionflags	@""
	.align	4
.nv.constant0._ZN7cutlass13device_kernelINS_4gemm6kernel13GemmUniversalIN4cute5tupleIJiiiiEEENS1_10collective13CollectiveMmaINS1_34MainloopSm90TmaGmmaWarpSpecializedILi15ENS5_IJNS4_1CILi1EEESB_SB_EEENS1_35KernelTmaWarpSpecializedCooperativeEEENS5_IJNSA_ILi192EEENSA_ILi48EEENSA_ILi32EEEEEENS_6half_tENS5_IJlSB_lEEESJ_SK_NS4_8TiledMMAINS4_8MMA_AtomIJNS4_4SM904GMMA25MMA_64x16x16_F32F16F16_SSILNSO_5MajorE0ELSQ_0ELNSO_7ScaleInE1ELSR_1EEEEEENS4_6LayoutINS5_IJNSA_ILi2EEESB_SB_EEENS5_IJSB_NSA_ILi0EEESX_EEEEENS5_IJNS4_10UnderscoreES10_S10_EEEEENS4_13SM90_TMA_LOADENS4_14ComposedLayoutINS4_7SwizzleILi2ELi4ELi3EEENS4_18smem_ptr_flag_bitsILi16EEENSU_INS5_IJNSA_ILi8EEESH_EEENS5_IJSH_SB_EEEEEEEvNS4_8identityES13_S1D_vS1E_EENS_8epilogue10collective6detail29Sm90TmaWarpSpecializedAdapterINS1H_15DefaultEpilogueISJ_SK_SK_NS1G_6thread17LinearCombinationISJ_Li1EffLNS1L_9ScaleType4KindE0ELNS_15FloatRoundStyleE2ESJ_EENS1_15EpilogueDefaultEEEEEvvEEEEvNT_6ParamsE:
	.zero		1664


//--------------------- SYMBOLS --------------------------

	.type		.nv.reservedSmem.offset0,@object
	.size		.nv.reservedSmem.offset0,0x4
	.type		__assertfail,@function
